	.target	sm_90a

	.elftype	@"ET_EXEC"


//--------------------- .note.nv.tkinfo           --------------------------
	.section	.note.nv.tkinfo,"",@"SHT_NOTE"
	.sectionflags	@"SHF_NOTE_NV_TKINFO"
	.tkinfo
        /*0018*/ 	.word	0x00000002
        /*0030*/ 	.string	""
        /*0030*/ 	.string	"ptxas"
        /*0030*/ 	.string	"Cuda compilation tools, release 13.0, V13.0.88"
        /*0030*/ 	.string	"Build cuda_13.0.r13.0/compiler.36424714_0"
        /*0030*/ 	.string	"-arch sm_90a -m 64 "



//--------------------- .note.nv.cuinfo           --------------------------
	.section	.note.nv.cuinfo,"",@"SHT_NOTE"
	.sectionflags	@"SHF_NOTE_NV_CUINFO"
        /*0018*/ 	.short	0x0002
        /*001a*/ 	.short	0x005a
        /*001c*/ 	.short	0x0082
	.zero		2


//--------------------- .nv.info                  --------------------------
	.section	.nv.info,"",@"SHT_CUDA_INFO"
	.align	4


	//----- nvinfo : EIATTR_REGCOUNT
	.align		4
        /*0000*/ 	.byte	0x04, 0x2f
        /*0002*/ 	.short	(.L_15 - .L_14)
	.align		4
.L_14:
        /*0004*/ 	.word	index@(_ZN7cutlass13device_kernelINS_4gemm6kernel13GemmUniversalIN4cute5tupleIJiiiiEEENS1_10collective13CollectiveMmaINS1_34MainloopSm90TmaGmmaWarpSpecializedILi11ENS5_IJNS4_1CILi2EEENSA_ILi1EEESC_EEENS1_32KernelTmaWarpSpecializedPingpongEEENS5_IJNSA_ILi64EEENSA_ILi256EEESG_EEEaNS5_IJlSC_lEEEaSJ_NS4_8TiledMMAINS4_8MMA_AtomIJNS4_4SM904GMMA27MMA_64x256x32_S32S8S8_SS_TNEEEENS4_6LayoutINS5_IJSC_SC_SC_EEENS5_IJNSA_ILi0EEESS_SS_EEEEENS5_IJNS4_10UnderscoreESV_SV_EEEEENS4_13SM90_TMA_LOADENS4_14ComposedLayoutINS4_7SwizzleILi2ELi4ELi3EEENS4_18smem_ptr_flag_bitsILi8EEENSQ_INS5_IJNSA_ILi8EEESG_EEENS5_IJSG_SC_EEEEEEEvNS4_8identityENS4_23SM90_TMA_LOAD_MULTICASTES18_vS19_EENS_8epilogue10collective6detail29Sm90TmaWarpSpecializedAdapterINS1D_15DefaultEpilogueIaSJ_SJ_NS1C_6thread17LinearCombinationIaLi1EiiLNS1H_9ScaleType4KindE0ELNS_15FloatRoundStyleE2EaEENS1_15EpilogueDefaultEEEEEvvEEEEvNT_6ParamsE)
        /*0008*/ 	.word	0x000000a8


	//----- nvinfo : EIATTR_FRAME_SIZE
	.align		4
.L_15:
        /*000c*/ 	.byte	0x04, 0x11
        /*000e*/ 	.short	(.L_17 - .L_16)
	.align		4
.L_16:
        /*0010*/ 	.word	index@(_ZN7cutlass13device_kernelINS_4gemm6kernel13GemmUniversalIN4cute5tupleIJiiiiEEENS1_10collective13CollectiveMmaINS1_34MainloopSm90TmaGmmaWarpSpecializedILi11ENS5_IJNS4_1CILi2EEENSA_ILi1EEESC_EEENS1_32KernelTmaWarpSpecializedPingpongEEENS5_IJNSA_ILi64EEENSA_ILi256EEESG_EEEaNS5_IJlSC_lEEEaSJ_NS4_8TiledMMAINS4_8MMA_AtomIJNS4_4SM904GMMA27MMA_64x256x32_S32S8S8_SS_TNEEEENS4_6LayoutINS5_IJSC_SC_SC_EEENS5_IJNSA_ILi0EEESS_SS_EEEEENS5_IJNS4_10UnderscoreESV_SV_EEEEENS4_13SM90_TMA_LOADENS4_14ComposedLayoutINS4_7SwizzleILi2ELi4ELi3EEENS4_18smem_ptr_flag_bitsILi8EEENSQ_INS5_IJNSA_ILi8EEESG_EEENS5_IJSG_SC_EEEEEEEvNS4_8identityENS4_23SM90_TMA_LOAD_MULTICASTES18_vS19_EENS_8epilogue10collective6detail29Sm90TmaWarpSpecializedAdapterINS1D_15DefaultEpilogueIaSJ_SJ_NS1C_6thread17LinearCombinationIaLi1EiiLNS1H_9ScaleType4KindE0ELNS_15FloatRoundStyleE2EaEENS1_15EpilogueDefaultEEEEEvvEEEEvNT_6ParamsE)
        /*0014*/ 	.word	0x00000008


	//----- nvinfo : EIATTR_MIN_STACK_SIZE
	.align		4
.L_17:
        /*0018*/ 	.byte	0x04, 0x12
        /*001a*/ 	.short	(.L_19 - .L_18)
	.align		4
.L_18:
        /*001c*/ 	.word	index@(_ZN7cutlass13device_kernelINS_4gemm6kernel13GemmUniversalIN4cute5tupleIJiiiiEEENS1_10collective13CollectiveMmaINS1_34MainloopSm90TmaGmmaWarpSpecializedILi11ENS5_IJNS4_1CILi2EEENSA_ILi1EEESC_EEENS1_32KernelTmaWarpSpecializedPingpongEEENS5_IJNSA_ILi64EEENSA_ILi256EEESG_EEEaNS5_IJlSC_lEEEaSJ_NS4_8TiledMMAINS4_8MMA_AtomIJNS4_4SM904GMMA27MMA_64x256x32_S32S8S8_SS_TNEEEENS4_6LayoutINS5_IJSC_SC_SC_EEENS5_IJNSA_ILi0EEESS_SS_EEEEENS5_IJNS4_10UnderscoreESV_SV_EEEEENS4_13SM90_TMA_LOADENS4_14ComposedLayoutINS4_7SwizzleILi2ELi4ELi3EEENS4_18smem_ptr_flag_bitsILi8EEENSQ_INS5_IJNSA_ILi8EEESG_EEENS5_IJSG_SC_EEEEEEEvNS4_8identityENS4_23SM90_TMA_LOAD_MULTICASTES18_vS19_EENS_8epilogue10collective6detail29Sm90TmaWarpSpecializedAdapterINS1D_15DefaultEpilogueIaSJ_SJ_NS1C_6thread17LinearCombinationIaLi1EiiLNS1H_9ScaleType4KindE0ELNS_15FloatRoundStyleE2EaEENS1_15EpilogueDefaultEEEEEvvEEEEvNT_6ParamsE)
        /*0020*/ 	.word	0x00000008
.L_19:


//--------------------- .nv.compat                --------------------------
	.section	.nv.compat,"",@"SHT_CUDA_COMPAT_INFO"
	.align	4
        /*0000*/ 	.byte	0x02, 0x09, 0x01, 0x00, 0x02, 0x02, 0x04, 0x00, 0x02, 0x05, 0x05, 0x00, 0x03, 0x07, 0x01, 0x01
        /*0010*/ 	.byte	0x02, 0x03, 0x01, 0x00, 0x02, 0x06, 0x01, 0x00, 0x04, 0x0b, 0x08, 0x00, 0x00, 0x00, 0x00, 0x00
        /*0020*/ 	.byte	0x00, 0x00, 0x00, 0x00


//--------------------- .nv.info._ZN7cutlass13device_kernelINS_4gemm6kernel13GemmUniversalIN4cute5tupleIJiiiiEEENS1_10collective13CollectiveMmaINS1_34MainloopSm90TmaGmmaWarpSpecializedILi11ENS5_IJNS4_1CILi2EEENSA_ILi1EEESC_EEENS1_32KernelTmaWarpSpecializedPingpongEEENS5_IJNSA_ILi64EEENSA_ILi256EEESG_EEEaNS5_IJlSC_lEEEaSJ_NS4_8TiledMMAINS4_8MMA_AtomIJNS4_4SM904GMMA27MMA_64x256x32_S32S8S8_SS_TNEEEENS4_6LayoutINS5_IJSC_SC_SC_EEENS5_IJNSA_ILi0EEESS_SS_EEEEENS5_IJNS4_10UnderscoreESV_SV_EEEEENS4_13SM90_TMA_LOADENS4_14ComposedLayoutINS4_7SwizzleILi2ELi4ELi3EEENS4_18smem_ptr_flag_bitsILi8EEENSQ_INS5_IJNSA_ILi8EEESG_EEENS5_IJSG_SC_EEEEEEEvNS4_8identityENS4_23SM90_TMA_LOAD_MULTICASTES18_vS19_EENS_8epilogue10collective6detail29Sm90TmaWarpSpecializedAdapterINS1D_15DefaultEpilogueIaSJ_SJ_NS1C_6thread17LinearCombinationIaLi1EiiLNS1H_9ScaleType4KindE0ELNS_15FloatRoundStyleE2EaEENS1_15EpilogueDefaultEEEEEvvEEEEvNT_6ParamsE --------------------------
	.section	.nv.info._ZN7cutlass13device_kernelINS_4gemm6kernel13GemmUniversalIN4cute5tupleIJiiiiEEENS1_10collective13CollectiveMmaINS1_34MainloopSm90TmaGmmaWarpSpecializedILi11ENS5_IJNS4_1CILi2EEENSA_ILi1EEESC_EEENS1_32KernelTmaWarpSpecializedPingpongEEENS5_IJNSA_ILi64EEENSA_ILi256EEESG_EEEaNS5_IJlSC_lEEEaSJ_NS4_8TiledMMAINS4_8MMA_AtomIJNS4_4SM904GMMA27MMA_64x256x32_S32S8S8_SS_TNEEEENS4_6LayoutINS5_IJSC_SC_SC_EEENS5_IJNSA_ILi0EEESS_SS_EEEEENS5_IJNS4_10UnderscoreESV_SV_EEEEENS4_13SM90_TMA_LOADENS4_14ComposedLayoutINS4_7SwizzleILi2ELi4ELi3EEENS4_18smem_ptr_flag_bitsILi8EEENSQ_INS5_IJNSA_ILi8EEESG_EEENS5_IJSG_SC_EEEEEEEvNS4_8identityENS4_23SM90_TMA_LOAD_MULTICASTES18_vS19_EENS_8epilogue10collective6detail29Sm90TmaWarpSpecializedAdapterINS1D_15DefaultEpilogueIaSJ_SJ_NS1C_6thread17LinearCombinationIaLi1EiiLNS1H_9ScaleType4KindE0ELNS_15FloatRoundStyleE2EaEENS1_15EpilogueDefaultEEEEEvvEEEEvNT_6ParamsE,"",@"SHT_CUDA_INFO"
	.sectionflags	@""
	.align	4


	//----- nvinfo : EIATTR_CUDA_API_VERSION
	.align		4
        /*0000*/ 	.byte	0x04, 0x37
        /*0002*/ 	.short	(.L_21 - .L_20)
.L_20:
        /*0004*/ 	.word	0x00000082


	//----- nvinfo : EIATTR_KPARAM_INFO
	.align		4
.L_21:
        /*0008*/ 	.byte	0x04, 0x17
        /*000a*/ 	.short	(.L_23 - .L_22)
.L_22:
        /*000c*/ 	.word	0x00000000
        /*0010*/ 	.short	0x0000
        /*0012*/ 	.short	0x0070
        /*0014*/ 	.byte	0x00, 0xf0, 0x01, 0x10


	//----- nvinfo : EIATTR_SPARSE_MMA_MASK
	.align		4
.L_23:
        /*0018*/ 	.byte	0x03, 0x50
        /*001a*/ 	.short	0x0000


	//----- nvinfo : EIATTR_MAXREG_COUNT
	.align		4
        /*001c*/ 	.byte	0x03, 0x1b
        /*001e*/ 	.short	0x00a8


	//----- nvinfo : EIATTR_NUM_BARRIERS
	.align		4
        /*0020*/ 	.byte	0x02, 0x4c
        /*0022*/ 	.byte	0x01
	.zero		1


	//----- nvinfo : EIATTR_EXTERNS
	.align		4
        /*0024*/ 	.byte	0x04, 0x0f
        /*0026*/ 	.short	(.L_25 - .L_24)


	//   ....[0]....
	.align		4
.L_24:
        /*0028*/ 	.word	index@(__assertfail)


	//----- nvinfo : EIATTR_ANNOTATIONS
	.align		4
.L_25:
        /*002c*/ 	.byte	0x04, 0x55
        /*002e*/ 	.short	(.L_27 - .L_26)


	//   ....[0]....
.L_26:
        /*0030*/ 	.word	0x00000001
        /*0034*/ 	.byte	0xc0, 0x0e, 0x00, 0x00, 0x01, 0x00, 0x00, 0x00, 0xb0, 0x84, 0x00, 0x00, 0x01, 0x00, 0x00, 0x00
        /*0044*/ 	.byte	0x40, 0x91, 0x00, 0x00


	//----- nvinfo : EIATTR_MERCURY_ISA_VERSION
	.align		4
.L_27:
        /*0048*/ 	.byte	0x03, 0x5f
        /*004a*/ 	.short	0x0101


	//----- nvinfo : EIATTR_INT_WARP_WIDE_INSTR_OFFSETS
	.align		4
        /*004c*/ 	.byte	0x04, 0x31
        /*004e*/ 	.short	(.L_29 - .L_28)


	//   ....[0]....
.L_28:
        /*0050*/ 	.word	0x00000620


	//   ....[1]....
        /*0054*/ 	.word	0x000006a0


	//   ....[2]....
        /*0058*/ 	.word	0x000007a0


	//   ....[3]....
        /*005c*/ 	.word	0x000007b0


	//   ....[4]....
        /*0060*/ 	.word	0x000007d0


	//   ....[5]....
        /*0064*/ 	.word	0x00000870


	//   ....[6]....
        /*0068*/ 	.word	0x00000880


	//   ....[7]....
        /*006c*/ 	.word	0x000008d0


	//   ....[8]....
        /*0070*/ 	.word	0x00001f30


	//----- nvinfo : EIATTR_COOP_GROUP_MASK_REGIDS
	.align		4
.L_29:
        /*0074*/ 	.byte	0x04, 0x29
        /*0076*/ 	.short	(.L_31 - .L_30)


	//   ....[0]....
.L_30:
        /*0078*/ 	.word	0xffffffff


	//   ....[1]....
        /*007c*/ 	.word	0xffffffff


	//   ....[2]....
        /*0080*/ 	.word	0xffffffff


	//   ....[3]....
        /*0084*/ 	.word	0xffffffff


	//   ....[4]....
        /*0088*/ 	.word	0xffffffff


	//   ....[5]....
        /*008c*/ 	.word	0xffffffff


	//   ....[6]....
        /*0090*/ 	.word	0xffffffff


	//----- nvinfo : EIATTR_COOP_GROUP_INSTR_OFFSETS
	.align		4
.L_31:
        /*0094*/ 	.byte	0x04, 0x28
        /*0096*/ 	.short	(.L_33 - .L_32)


	//   ....[0]....
.L_32:
        /*0098*/ 	.word	0x00000070


	//   ....[1]....
        /*009c*/ 	.word	0x00000080


	//   ....[2]....
        /*00a0*/ 	.word	0x00000140


	//   ....[3]....
        /*00a4*/ 	.word	0x00000400


	//   ....[4]....
        /*00a8*/ 	.word	0x00000440


	//   ....[5]....
        /*00ac*/ 	.word	0x000008c0


	//   ....[6]....
        /*00b0*/ 	.word	0x00000a60


	//----- nvinfo : EIATTR_REG_RECONFIG
	.align		4
.L_33:
        /*00b4*/ 	.byte	0x01, 0x54
	.zero		2


	//----- nvinfo : EIATTR_SYSCALL_OFFSETS
	.align		4
        /*00b8*/ 	.byte	0x04, 0x46
        /*00ba*/ 	.short	(.L_35 - .L_34)


	//   ....[0]....
.L_34:
        /*00bc*/ 	.word	0x000018e0


	//----- nvinfo : EIATTR_MBARRIER_INSTR_OFFSETS
	.align		4
.L_35:
        /*00c0*/ 	.byte	0x04, 0x39
        /*00c2*/ 	.short	(.L_37 - .L_36)


	//   ....[0]....
.L_36:
        /*00c4*/ 	.word	0x00000280
        /*00c8*/ 	.word	0x000000ff
        /*00cc*/ 	.word	0x00000000
        /*00d0*/ 	.short	0x0100
        /*00d2*/ 	.byte	0x08
	.zero		1


	//   ....[1]....
        /*00d4*/ 	.word	0x00000290
        /*00d8*/ 	.word	0x000000ff
        /*00dc*/ 	.word	0x00000058
        /*00e0*/ 	.short	0x0100
        /*00e2*/ 	.byte	0x08
	.zero		1


	//   ....[2]....
        /*00e4*/ 	.word	0x000002a0
        /*00e8*/ 	.word	0x000000ff
        /*00ec*/ 	.word	0x00000008
        /*00f0*/ 	.short	0x0100
        /*00f2*/ 	.byte	0x08
	.zero		1


	//   ....[3]....
        /*00f4*/ 	.word	0x000002b0
        /*00f8*/ 	.word	0x000000ff
        /*00fc*/ 	.word	0x00000060
        /*0100*/ 	.short	0x0100
        /*0102*/ 	.byte	0x08
	.zero		1


	//   ....[4]....
        /*0104*/ 	.word	0x000002c0
        /*0108*/ 	.word	0x000000ff
        /*010c*/ 	.word	0x00000010
        /*0110*/ 	.short	0x0100
        /*0112*/ 	.byte	0x08
	.zero		1


	//   ....[5]....
        /*0114*/ 	.word	0x000002d0
        /*0118*/ 	.word	0x000000ff
        /*011c*/ 	.word	0x00000068
        /*0120*/ 	.short	0x0100
        /*0122*/ 	.byte	0x08
	.zero		1


	//   ....[6]....
        /*0124*/ 	.word	0x000002e0
        /*0128*/ 	.word	0x000000ff
        /*012c*/ 	.word	0x00000018
        /*0130*/ 	.short	0x0100
        /*0132*/ 	.byte	0x08
	.zero		1


	//   ....[7]....
        /*0134*/ 	.word	0x000002f0
        /*0138*/ 	.word	0x000000ff
        /*013c*/ 	.word	0x00000070
        /*0140*/ 	.short	0x0100
        /*0142*/ 	.byte	0x08
	.zero		1


	//   ....[8]....
        /*0144*/ 	.word	0x00000300
        /*0148*/ 	.word	0x000000ff
        /*014c*/ 	.word	0x00000020
        /*0150*/ 	.short	0x0100
        /*0152*/ 	.byte	0x08
	.zero		1


	//   ....[9]....
        /*0154*/ 	.word	0x00000310
        /*0158*/ 	.word	0x000000ff
        /*015c*/ 	.word	0x00000078
        /*0160*/ 	.short	0x0100
        /*0162*/ 	.byte	0x08
	.zero		1


	//   ....[10]....
        /*0164*/ 	.word	0x00000320
        /*0168*/ 	.word	0x000000ff
        /*016c*/ 	.word	0x00000028
        /*0170*/ 	.short	0x0100
        /*0172*/ 	.byte	0x08
	.zero		1


	//   ....[11]....
        /*0174*/ 	.word	0x00000330
        /*0178*/ 	.word	0x000000ff
        /*017c*/ 	.word	0x00000080
        /*0180*/ 	.short	0x0100
        /*0182*/ 	.byte	0x08
	.zero		1


	//   ....[12]....
        /*0184*/ 	.word	0x00000340
        /*0188*/ 	.word	0x000000ff
        /*018c*/ 	.word	0x00000030
        /*0190*/ 	.short	0x0100
        /*0192*/ 	.byte	0x08
	.zero		1


	//   ....[13]....
        /*0194*/ 	.word	0x00000350
        /*0198*/ 	.word	0x000000ff
        /*019c*/ 	.word	0x00000088
        /*01a0*/ 	.short	0x0100
        /*01a2*/ 	.byte	0x08
	.zero		1


	//   ....[14]....
        /*01a4*/ 	.word	0x00000360
        /*01a8*/ 	.word	0x000000ff
        /*01ac*/ 	.word	0x00000038
        /*01b0*/ 	.short	0x0100
        /*01b2*/ 	.byte	0x08
	.zero		1


	//   ....[15]....
        /*01b4*/ 	.word	0x00000370
        /*01b8*/ 	.word	0x000000ff
        /*01bc*/ 	.word	0x00000090
        /*01c0*/ 	.short	0x0100
        /*01c2*/ 	.byte	0x08
	.zero		1


	//   ....[16]....
        /*01c4*/ 	.word	0x00000380
        /*01c8*/ 	.word	0x000000ff
        /*01cc*/ 	.word	0x00000040
        /*01d0*/ 	.short	0x0100
        /*01d2*/ 	.byte	0x08
	.zero		1


	//   ....[17]....
        /*01d4*/ 	.word	0x00000390
        /*01d8*/ 	.word	0x000000ff
        /*01dc*/ 	.word	0x00000098
        /*01e0*/ 	.short	0x0100
        /*01e2*/ 	.byte	0x08
	.zero		1


	//   ....[18]....
        /*01e4*/ 	.word	0x000003a0
        /*01e8*/ 	.word	0x000000ff
        /*01ec*/ 	.word	0x00000048
        /*01f0*/ 	.short	0x0100
        /*01f2*/ 	.byte	0x08
	.zero		1


	//   ....[19]....
        /*01f4*/ 	.word	0x000003b0
        /*01f8*/ 	.word	0x000000ff
        /*01fc*/ 	.word	0x000000a0
        /*0200*/ 	.short	0x0100
        /*0202*/ 	.byte	0x08
	.zero		1


	//   ....[20]....
        /*0204*/ 	.word	0x000003c0
        /*0208*/ 	.word	0x000000ff
        /*020c*/ 	.word	0x00000050
        /*0210*/ 	.short	0x0100
        /*0212*/ 	.byte	0x08
	.zero		1


	//   ....[21]....
        /*0214*/ 	.word	0x000003d0
        /*0218*/ 	.word	0x000000ff
        /*021c*/ 	.word	0x000000a8
        /*0220*/ 	.short	0x0100
        /*0222*/ 	.byte	0x08
	.zero		1


	//   ....[22]....
        /*0224*/ 	.word	0x00000900
        /*0228*/ 	.word	0x000000ff
        /*022c*/ 	.word	0x000000e0
        /*0230*/ 	.short	0x0100
        /*0232*/ 	.byte	0x08
	.zero		1


	//   ....[23]....
        /*0234*/ 	.word	0x00000990
        /*0238*/ 	.word	0x000000ff
        /*023c*/ 	.word	0x000000e8
        /*0240*/ 	.short	0x0100
        /*0242*/ 	.byte	0x08
	.zero		1


	//   ....[24]....
        /*0244*/ 	.word	0x000009e0
        /*0248*/ 	.word	0x000000ff
        /*024c*/ 	.word	0x000000c0
        /*0250*/ 	.short	0x0100
        /*0252*/ 	.byte	0x09
	.zero		1


	//   ....[25]....
        /*0254*/ 	.word	0x000009f0
        /*0258*/ 	.word	0x000000ff
        /*025c*/ 	.word	0x000000c8
        /*0260*/ 	.short	0x0100
        /*0262*/ 	.byte	0x09
	.zero		1


	//   ....[26]....
        /*0264*/ 	.word	0x00000a00
        /*0268*/ 	.word	0x000000ff
        /*026c*/ 	.word	0x000000d0
        /*0270*/ 	.short	0x0100
        /*0272*/ 	.byte	0x09
	.zero		1


	//   ....[27]....
        /*0274*/ 	.word	0x00000a10
        /*0278*/ 	.word	0x000000ff
        /*027c*/ 	.word	0x000000d8
        /*0280*/ 	.short	0x0100
        /*0282*/ 	.byte	0x09
	.zero		1


	//   ....[28]....
        /*0284*/ 	.word	0x000017c0
        /*0288*/ 	.word	0x0000009f
        /*028c*/ 	.word	0x00000000
        /*0290*/ 	.short	0x010a
        /*0292*/ 	.byte	0x2a
	.zero		1


	//   ....[29]....
        /*0294*/ 	.word	0x00001970
        /*0298*/ 	.word	0x00000003
        /*029c*/ 	.word	0x00000000
        /*02a0*/ 	.short	0x010a
        /*02a2*/ 	.byte	0x3f
	.zero		1


	//   ....[30]....
        /*02a4*/ 	.word	0x000019d0
        /*02a8*/ 	.word	0x00000003
        /*02ac*/ 	.word	0x00000000
        /*02b0*/ 	.short	0x010a
        /*02b2*/ 	.byte	0x3f
	.zero		1


	//   ....[31]....
        /*02b4*/ 	.word	0x00001c30
        /*02b8*/ 	.word	0x000000ff
        /*02bc*/ 	.word	0x00000000
        /*02c0*/ 	.short	0x010a
        /*02c2*/ 	.byte	0x04
	.zero		1


	//   ....[32]....
        /*02c4*/ 	.word	0x00001c70
        /*02c8*/ 	.word	0x000000ff
        /*02cc*/ 	.word	0x00000000
        /*02d0*/ 	.short	0x010a
        /*02d2*/ 	.byte	0x04
	.zero		1


	//   ....[33]....
        /*02d4*/ 	.word	0x00001dd0
        /*02d8*/ 	.word	0x00000004
        /*02dc*/ 	.word	0x00000000
        /*02e0*/ 	.short	0x0101
        /*02e2*/ 	.byte	0x3f
	.zero		1


	//   ....[34]....
        /*02e4*/ 	.word	0x00001ed0
        /*02e8*/ 	.word	0x000000a0
        /*02ec*/ 	.word	0x00000000
        /*02f0*/ 	.short	0x0101
        /*02f2*/ 	.byte	0x2d
	.zero		1


	//   ....[35]....
        /*02f4*/ 	.word	0x00001fd0
        /*02f8*/ 	.word	0x00000000
        /*02fc*/ 	.word	0x00000000
        /*0300*/ 	.short	0x0101
        /*0302*/ 	.byte	0x3f
	.zero		1


	//   ....[36]....
        /*0304*/ 	.word	0x00002090
        /*0308*/ 	.word	0x0000009f
        /*030c*/ 	.word	0x00000010
        /*0310*/ 	.short	0x010a
        /*0312*/ 	.byte	0x2a
	.zero		1


	//   ....[37]....
        /*0314*/ 	.word	0x000084d0
        /*0318*/ 	.word	0x000000a2
        /*031c*/ 	.word	0x00000000
        /*0320*/ 	.short	0x0101
        /*0322*/ 	.byte	0x2d
	.zero		1


	//   ....[38]....
        /*0324*/ 	.word	0x00008e90
        /*0328*/ 	.word	0x0000000c
        /*032c*/ 	.word	0x00000058
        /*0330*/ 	.short	0x010a
        /*0332*/ 	.byte	0x3f
	.zero		1


	//   ....[39]....
        /*0334*/ 	.word	0x00009250
        /*0338*/ 	.word	0x00000004
        /*033c*/ 	.word	0x000000e8
        /*0340*/ 	.short	0x0101
        /*0342*/ 	.byte	0x3f
	.zero		1


	//   ....[40]....
        /*0344*/ 	.word	0x000099e0
        /*0348*/ 	.word	0x00000007
        /*034c*/ 	.word	0x00000000
        /*0350*/ 	.short	0x010a
        /*0352*/ 	.byte	0x3f
	.zero		1


	//   ....[41]....
        /*0354*/ 	.word	0x00009a60
        /*0358*/ 	.word	0x00000009
        /*035c*/ 	.word	0x00000000
        /*0360*/ 	.short	0x010a
        /*0362*/ 	.byte	0x3f
	.zero		1


	//   ....[42]....
        /*0364*/ 	.word	0x00009af0
        /*0368*/ 	.word	0x00000006
        /*036c*/ 	.word	0x00000000
        /*0370*/ 	.short	0x010a
        /*0372*/ 	.byte	0x3f
	.zero		1


	//   ....[43]....
        /*0374*/ 	.word	0x00009b80
        /*0378*/ 	.word	0x00000009
        /*037c*/ 	.word	0x00000000
        /*0380*/ 	.short	0x010a
        /*0382*/ 	.byte	0x3f
	.zero		1


	//   ....[44]....
        /*0384*/ 	.word	0x00009c10
        /*0388*/ 	.word	0x00000006
        /*038c*/ 	.word	0x00000000
        /*0390*/ 	.short	0x010a
        /*0392*/ 	.byte	0x3f
	.zero		1


	//   ....[45]....
        /*0394*/ 	.word	0x00009ca0
        /*0398*/ 	.word	0x00000009
        /*039c*/ 	.word	0x00000000
        /*03a0*/ 	.short	0x010a
        /*03a2*/ 	.byte	0x3f
	.zero		1


	//   ....[46]....
        /*03a4*/ 	.word	0x00009d30
        /*03a8*/ 	.word	0x00000006
        /*03ac*/ 	.word	0x00000000
        /*03b0*/ 	.short	0x010a
        /*03b2*/ 	.byte	0x3f
	.zero		1


	//   ....[47]....
        /*03b4*/ 	.word	0x00009dc0
        /*03b8*/ 	.word	0x00000009
        /*03bc*/ 	.word	0x00000000
        /*03c0*/ 	.short	0x010a
        /*03c2*/ 	.byte	0x3f
	.zero		1


	//   ....[48]....
        /*03c4*/ 	.word	0x00009e50
        /*03c8*/ 	.word	0x00000006
        /*03cc*/ 	.word	0x00000000
        /*03d0*/ 	.short	0x010a
        /*03d2*/ 	.byte	0x3f
	.zero		1


	//   ....[49]....
        /*03d4*/ 	.word	0x00009ee0
        /*03d8*/ 	.word	0x00000009
        /*03dc*/ 	.word	0x00000000
        /*03e0*/ 	.short	0x010a
        /*03e2*/ 	.byte	0x3f
	.zero		1


	//   ....[50]....
        /*03e4*/ 	.word	0x00009f70
        /*03e8*/ 	.word	0x00000003
        /*03ec*/ 	.word	0x00000000
        /*03f0*/ 	.short	0x010a
        /*03f2*/ 	.byte	0x3f
	.zero		1


	//   ....[51]....
        /*03f4*/ 	.word	0x00009fd0
        /*03f8*/ 	.word	0x000000a1
        /*03fc*/ 	.word	0x00000000
        /*0400*/ 	.short	0x010a
        /*0402*/ 	.byte	0x3f
	.zero		1


	//   ....[52]....
        /*0404*/ 	.word	0x0000a020
        /*0408*/ 	.word	0x00000003
        /*040c*/ 	.word	0x00000000
        /*0410*/ 	.short	0x010a
        /*0412*/ 	.byte	0x3f
	.zero		1


	//   ....[53]....
        /*0414*/ 	.word	0x0000a080
        /*0418*/ 	.word	0x00000005
        /*041c*/ 	.word	0x00000000
        /*0420*/ 	.short	0x010a
        /*0422*/ 	.byte	0x3f
	.zero		1


	//   ....[54]....
        /*0424*/ 	.word	0x0000a0d0
        /*0428*/ 	.word	0x000000a1
        /*042c*/ 	.word	0x00000010
        /*0430*/ 	.short	0x010a
        /*0432*/ 	.byte	0x3f
	.zero		1


	//   ....[55]....
        /*0434*/ 	.word	0x0000a1a0
        /*0438*/ 	.word	0x0000000c
        /*043c*/ 	.word	0x00000058
        /*0440*/ 	.short	0x010a
        /*0442*/ 	.byte	0x3f
	.zero		1


	//   ....[56]....
        /*0444*/ 	.word	0x0000a270
        /*0448*/ 	.word	0x00000007
        /*044c*/ 	.word	0x00000000
        /*0450*/ 	.short	0x010a
        /*0452*/ 	.byte	0x3f
	.zero		1


	//   ....[57]....
        /*0454*/ 	.word	0x0000a2c0
        /*0458*/ 	.word	0x00000009
        /*045c*/ 	.word	0x00000000
        /*0460*/ 	.short	0x010a
        /*0462*/ 	.byte	0x3f
	.zero		1


	//   ....[58]....
        /*0464*/ 	.word	0x0000a310
        /*0468*/ 	.word	0x00000006
        /*046c*/ 	.word	0x00000000
        /*0470*/ 	.short	0x010a
        /*0472*/ 	.byte	0x3f
	.zero		1


	//   ....[59]....
        /*0474*/ 	.word	0x0000a360
        /*0478*/ 	.word	0x00000009
        /*047c*/ 	.word	0x00000000
        /*0480*/ 	.short	0x010a
        /*0482*/ 	.byte	0x3f
	.zero		1


	//   ....[60]....
        /*0484*/ 	.word	0x0000a3b0
        /*0488*/ 	.word	0x00000006
        /*048c*/ 	.word	0x00000000
        /*0490*/ 	.short	0x010a
        /*0492*/ 	.byte	0x3f
	.zero		1


	//   ....[61]....
        /*0494*/ 	.word	0x0000a400
        /*0498*/ 	.word	0x00000009
        /*049c*/ 	.word	0x00000000
        /*04a0*/ 	.short	0x010a
        /*04a2*/ 	.byte	0x3f
	.zero		1


	//   ....[62]....
        /*04a4*/ 	.word	0x0000a450
        /*04a8*/ 	.word	0x00000006
        /*04ac*/ 	.word	0x00000000
        /*04b0*/ 	.short	0x010a
        /*04b2*/ 	.byte	0x3f
	.zero		1


	//   ....[63]....
        /*04b4*/ 	.word	0x0000a4a0
        /*04b8*/ 	.word	0x00000009
        /*04bc*/ 	.word	0x00000000
        /*04c0*/ 	.short	0x010a
        /*04c2*/ 	.byte	0x3f
	.zero		1


	//   ....[64]....
        /*04c4*/ 	.word	0x0000a4f0
        /*04c8*/ 	.word	0x00000006
        /*04cc*/ 	.word	0x00000000
        /*04d0*/ 	.short	0x010a
        /*04d2*/ 	.byte	0x3f
	.zero		1


	//   ....[65]....
        /*04d4*/ 	.word	0x0000a540
        /*04d8*/ 	.word	0x00000009
        /*04dc*/ 	.word	0x00000000
        /*04e0*/ 	.short	0x010a
        /*04e2*/ 	.byte	0x3f
	.zero		1


	//----- nvinfo : EIATTR_NUM_MBARRIERS
	.align		4
.L_37:
        /*04e4*/ 	.byte	0x03, 0x38
        /*04e6*/ 	.short	0x001c


	//----- nvinfo : EIATTR_EXIT_INSTR_OFFSETS
	.align		4
        /*04e8*/ 	.byte	0x04, 0x1c
        /*04ea*/ 	.short	(.L_39 - .L_38)


	//   ....[0]....
.L_38:
        /*04ec*/ 	.word	0x00001500


	//   ....[1]....
        /*04f0*/ 	.word	0x00001560


	//   ....[2]....
        /*04f4*/ 	.word	0x00008b60


	//   ....[3]....
        /*04f8*/ 	.word	0x00008b90


	//   ....[4]....
        /*04fc*/ 	.word	0x00009fc0


	//----- nvinfo : EIATTR_MAX_THREADS
	.align		4
.L_39:
        /*0500*/ 	.byte	0x04, 0x05
        /*0502*/ 	.short	(.L_41 - .L_40)
.L_40:
        /*0504*/ 	.word	0x00000180
        /*0508*/ 	.word	0x00000001
        /*050c*/ 	.word	0x00000001


	//----- nvinfo : EIATTR_CRS_STACK_SIZE
	.align		4
.L_41:
        /*0510*/ 	.byte	0x04, 0x1e
        /*0512*/ 	.short	(.L_43 - .L_42)
.L_42:
        /*0514*/ 	.word	0x00000000


	//----- nvinfo : EIATTR_CBANK_PARAM_SIZE
	.align		4
.L_43:
        /*0518*/ 	.byte	0x03, 0x19
        /*051a*/ 	.short	0x0470


	//----- nvinfo : EIATTR_PARAM_CBANK
	.align		4
        /*051c*/ 	.byte	0x04, 0x0a
        /*051e*/ 	.short	(.L_45 - .L_44)
	.align		4
.L_44:
        /*0520*/ 	.word	index@(.nv.constant0._ZN7cutlass13device_kernelINS_4gemm6kernel13GemmUniversalIN4cute5tupleIJiiiiEEENS1_10collective13CollectiveMmaINS1_34MainloopSm90TmaGmmaWarpSpecializedILi11ENS5_IJNS4_1CILi2EEENSA_ILi1EEESC_EEENS1_32KernelTmaWarpSpecializedPingpongEEENS5_IJNSA_ILi64EEENSA_ILi256EEESG_EEEaNS5_IJlSC_lEEEaSJ_NS4_8TiledMMAINS4_8MMA_AtomIJNS4_4SM904GMMA27MMA_64x256x32_S32S8S8_SS_TNEEEENS4_6LayoutINS5_IJSC_SC_SC_EEENS5_IJNSA_ILi0EEESS_SS_EEEEENS5_IJNS4_10UnderscoreESV_SV_EEEEENS4_13SM90_TMA_LOADENS4_14ComposedLayoutINS4_7SwizzleILi2ELi4ELi3EEENS4_18smem_ptr_flag_bitsILi8EEENSQ_INS5_IJNSA_ILi8EEESG_EEENS5_IJSG_SC_EEEEEEEvNS4_8identityENS4_23SM90_TMA_LOAD_MULTICASTES18_vS19_EENS_8epilogue10collective6detail29Sm90TmaWarpSpecializedAdapterINS1D_15DefaultEpilogueIaSJ_SJ_NS1C_6thread17LinearCombinationIaLi1EiiLNS1H_9ScaleType4KindE0ELNS_15FloatRoundStyleE2EaEENS1_15EpilogueDefaultEEEEEvvEEEEvNT_6ParamsE)
        /*0524*/ 	.short	0x0210
        /*0526*/ 	.short	0x0470


	//----- nvinfo : EIATTR_SW_WAR
	.align		4
.L_45:
        /*0528*/ 	.byte	0x04, 0x36
        /*052a*/ 	.short	(.L_47 - .L_46)
.L_46:
        /*052c*/ 	.word	0x00000008
.L_47:


//--------------------- .nv.callgraph             --------------------------
	.section	.nv.callgraph,"",@"SHT_CUDA_CALLGRAPH"
	.align	4
	.sectionentsize	8
	.align		4
        /*0000*/ 	.word	0x00000000
	.align		4
        /*0004*/ 	.word	0xffffffff
	.align		4
        /*0008*/ 	.word	index@(_ZN7cutlass13device_kernelINS_4gemm6kernel13GemmUniversalIN4cute5tupleIJiiiiEEENS1_10collective13CollectiveMmaINS1_34MainloopSm90TmaGmmaWarpSpecializedILi11ENS5_IJNS4_1CILi2EEENSA_ILi1EEESC_EEENS1_32KernelTmaWarpSpecializedPingpongEEENS5_IJNSA_ILi64EEENSA_ILi256EEESG_EEEaNS5_IJlSC_lEEEaSJ_NS4_8TiledMMAINS4_8MMA_AtomIJNS4_4SM904GMMA27MMA_64x256x32_S32S8S8_SS_TNEEEENS4_6LayoutINS5_IJSC_SC_SC_EEENS5_IJNSA_ILi0EEESS_SS_EEEEENS5_IJNS4_10UnderscoreESV_SV_EEEEENS4_13SM90_TMA_LOADENS4_14ComposedLayoutINS4_7SwizzleILi2ELi4ELi3EEENS4_18smem_ptr_flag_bitsILi8EEENSQ_INS5_IJNSA_ILi8EEESG_EEENS5_IJSG_SC_EEEEEEEvNS4_8identityENS4_23SM90_TMA_LOAD_MULTICASTES18_vS19_EENS_8epilogue10collective6detail29Sm90TmaWarpSpecializedAdapterINS1D_15DefaultEpilogueIaSJ_SJ_NS1C_6thread17LinearCombinationIaLi1EiiLNS1H_9ScaleType4KindE0ELNS_15FloatRoundStyleE2EaEENS1_15EpilogueDefaultEEEEEvvEEEEvNT_6ParamsE)
	.align		4
        /*000c*/ 	.word	index@(__assertfail)
	.align		4
        /*0010*/ 	.word	0x00000000
	.align		4
        /*0014*/ 	.word	0xfffffffe
	.align		4
        /*0018*/ 	.word	0x00000000
	.align		4
        /*001c*/ 	.word	0xfffffffd
	.align		4
        /*0020*/ 	.word	0x00000000
	.align		4
        /*0024*/ 	.word	0xfffffffc


//--------------------- .nv.constant4             --------------------------
	.section	.nv.constant4,"a",@progbits
	.align	8
	.align		8
.nv.constant4:
        /*0000*/ 	.dword	__assertfail
	.align		8
        /*0008*/ 	.dword	__unnamed_1
	.align		8
        /*0010*/ 	.dword	_ZN39_INTERNAL_71ee10f3_4_k_cu_0414aefb_49004cuda3std3__45__cpo5beginE
	.align		8
        /*0018*/ 	.dword	_ZN39_INTERNAL_71ee10f3_4_k_cu_0414aefb_49004cuda3std3__45__cpo3endE
	.align		8
        /*0020*/ 	.dword	_ZN39_INTERNAL_71ee10f3_4_k_cu_0414aefb_49004cuda3std3__45__cpo6cbeginE
	.align		8
        /*0028*/ 	.dword	_ZN39_INTERNAL_71ee10f3_4_k_cu_0414aefb_49004cuda3std3__45__cpo4cendE
	.align		8
        /*0030*/ 	.dword	_ZN39_INTERNAL_71ee10f3_4_k_cu_0414aefb_49004cuda3std3__441_GLOBAL__N__71ee10f3_4_k_cu_0414aefb_49006ignoreE
	.align		8
        /*0038*/ 	.dword	_ZN39_INTERNAL_71ee10f3_4_k_cu_0414aefb_49004cuda3std3__419piecewise_constructE
	.align		8
        /*0040*/ 	.dword	_ZN39_INTERNAL_71ee10f3_4_k_cu_0414aefb_49004cuda3std3__48in_placeE
	.align		8
        /*0048*/ 	.dword	_ZN39_INTERNAL_71ee10f3_4_k_cu_0414aefb_49004cuda3std6ranges3__45__cpo4swapE
	.align		8
        /*0050*/ 	.dword	_ZN39_INTERNAL_71ee10f3_4_k_cu_0414aefb_49004cuda3std6ranges3__45__cpo9iter_moveE
	.align		8
        /*0058*/ 	.dword	_ZN39_INTERNAL_71ee10f3_4_k_cu_0414aefb_49004cute7productE
	.align		8
        /*0060*/ 	.dword	_ZN39_INTERNAL_71ee10f3_4_k_cu_0414aefb_49004cute1_E
	.align		8
        /*0068*/ 	.dword	$str$22
	.align		8
        /*0070*/ 	.dword	$str$23


//--------------------- .text._ZN7cutlass13device_kernelINS_4gemm6kernel13GemmUniversalIN4cute5tupleIJiiiiEEENS1_10collective13CollectiveMmaINS1_34MainloopSm90TmaGmmaWarpSpecializedILi11ENS5_IJNS4_1CILi2EEENSA_ILi1EEESC_EEENS1_32KernelTmaWarpSpecializedPingpongEEENS5_IJNSA_ILi64EEENSA_ILi256EEESG_EEEaNS5_IJlSC_lEEEaSJ_NS4_8TiledMMAINS4_8MMA_AtomIJNS4_4SM904GMMA27MMA_64x256x32_S32S8S8_SS_TNEEEENS4_6LayoutINS5_IJSC_SC_SC_EEENS5_IJNSA_ILi0EEESS_SS_EEEEENS5_IJNS4_10UnderscoreESV_SV_EEEEENS4_13SM90_TMA_LOADENS4_14ComposedLayoutINS4_7SwizzleILi2ELi4ELi3EEENS4_18smem_ptr_flag_bitsILi8EEENSQ_INS5_IJNSA_ILi8EEESG_EEENS5_IJSG_SC_EEEEEEEvNS4_8identityENS4_23SM90_TMA_LOAD_MULTICASTES18_vS19_EENS_8epilogue10collective6detail29Sm90TmaWarpSpecializedAdapterINS1D_15DefaultEpilogueIaSJ_SJ_NS1C_6thread17LinearCombinationIaLi1EiiLNS1H_9ScaleType4KindE0ELNS_15FloatRoundStyleE2EaEENS1_15EpilogueDefaultEEEEEvvEEEEvNT_6ParamsE --------------------------
	.section	.text._ZN7cutlass13device_kernelINS_4gemm6kernel13GemmUniversalIN4cute5tupleIJiiiiEEENS1_10collective13CollectiveMmaINS1_34MainloopSm90TmaGmmaWarpSpecializedILi11ENS5_IJNS4_1CILi2EEENSA_ILi1EEESC_EEENS1_32KernelTmaWarpSpecializedPingpongEEENS5_IJNSA_ILi64EEENSA_ILi256EEESG_EEEaNS5_IJlSC_lEEEaSJ_NS4_8TiledMMAINS4_8MMA_AtomIJNS4_4SM904GMMA27MMA_64x256x32_S32S8S8_SS_TNEEEENS4_6LayoutINS5_IJSC_SC_SC_EEENS5_IJNSA_ILi0EEESS_SS_EEEEENS5_IJNS4_10UnderscoreESV_SV_EEEEENS4_13SM90_TMA_LOADENS4_14ComposedLayoutINS4_7SwizzleILi2ELi4ELi3EEENS4_18smem_ptr_flag_bitsILi8EEENSQ_INS5_IJNSA_ILi8EEESG_EEENS5_IJSG_SC_EEEEEEEvNS4_8identityENS4_23SM90_TMA_LOAD_MULTICASTES18_vS19_EENS_8epilogue10collective6detail29Sm90TmaWarpSpecializedAdapterINS1D_15DefaultEpilogueIaSJ_SJ_NS1C_6thread17LinearCombinationIaLi1EiiLNS1H_9ScaleType4KindE0ELNS_15FloatRoundStyleE2EaEENS1_15EpilogueDefaultEEEEEvvEEEEvNT_6ParamsE,"ax",@progbits
	.align	128
.text._ZN7cutlass13device_kernelINS_4gemm6kernel13GemmUniversalIN4cute5tupleIJiiiiEEENS1_10collective13CollectiveMmaINS1_34MainloopSm90TmaGmmaWarpSpecializedILi11ENS5_IJNS4_1CILi2EEENSA_ILi1EEESC_EEENS1_32KernelTmaWarpSpecializedPingpongEEENS5_IJNSA_ILi64EEENSA_ILi256EEESG_EEEaNS5_IJlSC_lEEEaSJ_NS4_8TiledMMAINS4_8MMA_AtomIJNS4_4SM904GMMA27MMA_64x256x32_S32S8S8_SS_TNEEEENS4_6LayoutINS5_IJSC_SC_SC_EEENS5_IJNSA_ILi0EEESS_SS_EEEEENS5_IJNS4_10UnderscoreESV_SV_EEEEENS4_13SM90_TMA_LOADENS4_14ComposedLayoutINS4_7SwizzleILi2ELi4ELi3EEENS4_18smem_ptr_flag_bitsILi8EEENSQ_INS5_IJNSA_ILi8EEESG_EEENS5_IJSG_SC_EEEEEEEvNS4_8identityENS4_23SM90_TMA_LOAD_MULTICASTES18_vS19_EENS_8epilogue10collective6detail29Sm90TmaWarpSpecializedAdapterINS1D_15DefaultEpilogueIaSJ_SJ_NS1C_6thread17LinearCombinationIaLi1EiiLNS1H_9ScaleType4KindE0ELNS_15FloatRoundStyleE2EaEENS1_15EpilogueDefaultEEEEEvvEEEEvNT_6ParamsE:
        .type           _ZN7cutlass13device_kernelINS_4gemm6kernel13GemmUniversalIN4cute5tupleIJiiiiEEENS1_10collective13CollectiveMmaINS1_34MainloopSm90TmaGmmaWarpSpecializedILi11ENS5_IJNS4_1CILi2EEENSA_ILi1EEESC_EEENS1_32KernelTmaWarpSpecializedPingpongEEENS5_IJNSA_ILi64EEENSA_ILi256EEESG_EEEaNS5_IJlSC_lEEEaSJ_NS4_8TiledMMAINS4_8MMA_AtomIJNS4_4SM904GMMA27MMA_64x256x32_S32S8S8_SS_TNEEEENS4_6LayoutINS5_IJSC_SC_SC_EEENS5_IJNSA_ILi0EEESS_SS_EEEEENS5_IJNS4_10UnderscoreESV_SV_EEEEENS4_13SM90_TMA_LOADENS4_14ComposedLayoutINS4_7SwizzleILi2ELi4ELi3EEENS4_18smem_ptr_flag_bitsILi8EEENSQ_INS5_IJNSA_ILi8EEESG_EEENS5_IJSG_SC_EEEEEEEvNS4_8identityENS4_23SM90_TMA_LOAD_MULTICASTES18_vS19_EENS_8epilogue10collective6detail29Sm90TmaWarpSpecializedAdapterINS1D_15DefaultEpilogueIaSJ_SJ_NS1C_6thread17LinearCombinationIaLi1EiiLNS1H_9ScaleType4KindE0ELNS_15FloatRoundStyleE2EaEENS1_15EpilogueDefaultEEEEEvvEEEEvNT_6ParamsE,@function
        .size           _ZN7cutlass13device_kernelINS_4gemm6kernel13GemmUniversalIN4cute5tupleIJiiiiEEENS1_10collective13CollectiveMmaINS1_34MainloopSm90TmaGmmaWarpSpecializedILi11ENS5_IJNS4_1CILi2EEENSA_ILi1EEESC_EEENS1_32KernelTmaWarpSpecializedPingpongEEENS5_IJNSA_ILi64EEENSA_ILi256EEESG_EEEaNS5_IJlSC_lEEEaSJ_NS4_8TiledMMAINS4_8MMA_AtomIJNS4_4SM904GMMA27MMA_64x256x32_S32S8S8_SS_TNEEEENS4_6LayoutINS5_IJSC_SC_SC_EEENS5_IJNSA_ILi0EEESS_SS_EEEEENS5_IJNS4_10UnderscoreESV_SV_EEEEENS4_13SM90_TMA_LOADENS4_14ComposedLayoutINS4_7SwizzleILi2ELi4ELi3EEENS4_18smem_ptr_flag_bitsILi8EEENSQ_INS5_IJNSA_ILi8EEESG_EEENS5_IJSG_SC_EEEEEEEvNS4_8identityENS4_23SM90_TMA_LOAD_MULTICASTES18_vS19_EENS_8epilogue10collective6detail29Sm90TmaWarpSpecializedAdapterINS1D_15DefaultEpilogueIaSJ_SJ_NS1C_6thread17LinearCombinationIaLi1EiiLNS1H_9ScaleType4KindE0ELNS_15FloatRoundStyleE2EaEENS1_15EpilogueDefaultEEEEEvvEEEEvNT_6ParamsE,(.L_x_348 - _ZN7cutlass13device_kernelINS_4gemm6kernel13GemmUniversalIN4cute5tupleIJiiiiEEENS1_10collective13CollectiveMmaINS1_34MainloopSm90TmaGmmaWarpSpecializedILi11ENS5_IJNS4_1CILi2EEENSA_ILi1EEESC_EEENS1_32KernelTmaWarpSpecializedPingpongEEENS5_IJNSA_ILi64EEENSA_ILi256EEESG_EEEaNS5_IJlSC_lEEEaSJ_NS4_8TiledMMAINS4_8MMA_AtomIJNS4_4SM904GMMA27MMA_64x256x32_S32S8S8_SS_TNEEEENS4_6LayoutINS5_IJSC_SC_SC_EEENS5_IJNSA_ILi0EEESS_SS_EEEEENS5_IJNS4_10UnderscoreESV_SV_EEEEENS4_13SM90_TMA_LOADENS4_14ComposedLayoutINS4_7SwizzleILi2ELi4ELi3EEENS4_18smem_ptr_flag_bitsILi8EEENSQ_INS5_IJNSA_ILi8EEESG_EEENS5_IJSG_SC_EEEEEEEvNS4_8identityENS4_23SM90_TMA_LOAD_MULTICASTES18_vS19_EENS_8epilogue10collective6detail29Sm90TmaWarpSpecializedAdapterINS1D_15DefaultEpilogueIaSJ_SJ_NS1C_6thread17LinearCombinationIaLi1EiiLNS1H_9ScaleType4KindE0ELNS_15FloatRoundStyleE2EaEENS1_15EpilogueDefaultEEEEEvvEEEEvNT_6ParamsE)
        .other          _ZN7cutlass13device_kernelINS_4gemm6kernel13GemmUniversalIN4cute5tupleIJiiiiEEENS1_10collective13CollectiveMmaINS1_34MainloopSm90TmaGmmaWarpSpecializedILi11ENS5_IJNS4_1CILi2EEENSA_ILi1EEESC_EEENS1_32KernelTmaWarpSpecializedPingpongEEENS5_IJNSA_ILi64EEENSA_ILi256EEESG_EEEaNS5_IJlSC_lEEEaSJ_NS4_8TiledMMAINS4_8MMA_AtomIJNS4_4SM904GMMA27MMA_64x256x32_S32S8S8_SS_TNEEEENS4_6LayoutINS5_IJSC_SC_SC_EEENS5_IJNSA_ILi0EEESS_SS_EEEEENS5_IJNS4_10UnderscoreESV_SV_EEEEENS4_13SM90_TMA_LOADENS4_14ComposedLayoutINS4_7SwizzleILi2ELi4ELi3EEENS4_18smem_ptr_flag_bitsILi8EEENSQ_INS5_IJNSA_ILi8EEESG_EEENS5_IJSG_SC_EEEEEEEvNS4_8identityENS4_23SM90_TMA_LOAD_MULTICASTES18_vS19_EENS_8epilogue10collective6detail29Sm90TmaWarpSpecializedAdapterINS1D_15DefaultEpilogueIaSJ_SJ_NS1C_6thread17LinearCombinationIaLi1EiiLNS1H_9ScaleType4KindE0ELNS_15FloatRoundStyleE2EaEENS1_15EpilogueDefaultEEEEEvvEEEEvNT_6ParamsE,@"STO_CUDA_ENTRY STV_DEFAULT"
_ZN7cutlass13device_kernelINS_4gemm6kernel13GemmUniversalIN4cute5tupleIJiiiiEEENS1_10collective13CollectiveMmaINS1_34MainloopSm90TmaGmmaWarpSpecializedILi11ENS5_IJNS4_1CILi2EEENSA_ILi1EEESC_EEENS1_32KernelTmaWarpSpecializedPingpongEEENS5_IJNSA_ILi64EEENSA_ILi256EEESG_EEEaNS5_IJlSC_lEEEaSJ_NS4_8TiledMMAINS4_8MMA_AtomIJNS4_4SM904GMMA27MMA_64x256x32_S32S8S8_SS_TNEEEENS4_6LayoutINS5_IJSC_SC_SC_EEENS5_IJNSA_ILi0EEESS_SS_EEEEENS5_IJNS4_10UnderscoreESV_SV_EEEEENS4_13SM90_TMA_LOADENS4_14ComposedLayoutINS4_7SwizzleILi2ELi4ELi3EEENS4_18smem_ptr_flag_bitsILi8EEENSQ_INS5_IJNSA_ILi8EEESG_EEENS5_IJSG_SC_EEEEEEEvNS4_8identityENS4_23SM90_TMA_LOAD_MULTICASTES18_vS19_EENS_8epilogue10collective6detail29Sm90TmaWarpSpecializedAdapterINS1D_15DefaultEpilogueIaSJ_SJ_NS1C_6thread17LinearCombinationIaLi1EiiLNS1H_9ScaleType4KindE0ELNS_15FloatRoundStyleE2EaEENS1_15EpilogueDefaultEEEEEvvEEEEvNT_6ParamsE:
[----:B------:R-:W0:Y:S02]  /*0000*/  LDC R1, c[0x0][0x28] ;  /* 0x00000a00ff017b82 */ /* 0x000e240000000800 */
[----:B0-----:R-:W-:Y:S01]  /*0010*/  VIADD R1, R1, 0xfffffff8 ;  /* 0xfffffff801017836 */ /* 0x001fe20000000000 */
[----:B------:R-:W0:Y:S01]  /*0020*/  S2R R4, SR_TID.X ;  /* 0x0000000000047919 */ /* 0x000e220000002100 */
[----:B------:R-:W-:Y:S01]  /*0030*/  ELECT P0, URZ, PT ;  /* 0x00000000003f782f */ /* 0x000fe20003800000 */
[----:B------:R-:W-:Y:S01]  /*0040*/  BSSY B0, `(.L_x_0) ;  /* 0x000000f000007945 */ /* 0x000fe20003800000 */
[--C-:B0-----:R-:W-:Y:S02]  /*0050*/  SHF.R.U32.HI R2, RZ, 0x5, R4.reuse ;  /* 0x00000005ff027819 */ /* 0x101fe40000011604 */
[----:B------:R-:W-:-:S03]  /*0060*/  SHF.R.U32.HI R7, RZ, 0x7, R4 ;  /* 0x00000007ff077819 */ /* 0x000fc60000011604 */
[----:B------:R-:W0:Y:S04]  /*0070*/  SHFL.IDX PT, R5, R2, RZ, 0x1f ;  /* 0x00001fff02057589 */ /* 0x000e2800000e0000 */
[----:B------:R1:W2:Y:S01]  /*0080*/  SHFL.IDX PT, R10, R7, RZ, 0x1f ;  /* 0x00001fff070a7589 */ /* 0x0002a200000e0000 */
[----:B0-----:R-:W-:-:S13]  /*0090*/  ISETP.NE.OR P0, PT, R5, RZ, !P0 ;  /* 0x000000ff0500720c */ /* 0x001fda0004705670 */
[----:B-12---:R-:W-:Y:S05]  /*00a0*/  @P0 BRA `(.L_x_1) ;  /* 0x0000000000200947 */ /* 0x006fea0003800000 */
[----:B------:R-:W-:Y:S02]  /*00b0*/  ULDC.64 UR4, c[0x0][0x198] ;  /* 0x0000660000047ab9 */ /* 0x000fe40000000a00 */
[----:B------:R-:W-:Y:S02]  /*00c0*/  UIADD3 UR6, UP0, UR4, 0xf0, URZ ;  /* 0x000000f004067890 */ /* 0x000fe4000ff1e03f */
[----:B------:R-:W-:Y:S02]  /*00d0*/  UIADD3 UR4, UP1, UR4, 0x1f0, URZ ;  /* 0x000001f004047890 */ /* 0x000fe4000ff3e03f */
[----:B------:R-:W-:Y:S02]  /*00e0*/  UIADD3.X UR7, URZ, UR5, URZ, UP0, !UPT ;  /* 0x000000053f077290 */ /* 0x000fe400087fe43f */
[----:B------:R-:W-:-:S07]  /*00f0*/  UIADD3.X UR5, URZ, UR5, URZ, UP1, !UPT ;  /* 0x000000053f057290 */ /* 0x000fce0008ffe43f */
[----:B------:R0:W-:Y:S02]  /*0100*/  UTMACCTL.PF [UR6] ;  /* 0x00000000060079b9 */ /* 0x0001e40008040000 */
[----:B------:R0:W-:Y:S02]  /*0110*/  UTMACCTL.PF [UR4] ;  /* 0x00000000040079b9 */ /* 0x0001e40008040000 */
[----:B0-----:R-:W-:Y:S01]  /*0120*/  NOP ;  /* 0x0000000000007918 */ /* 0x001fe20000000000 */
.L_x_1:
[----:B------:R-:W-:Y:S05]  /*0130*/  BSYNC B0 ;  /* 0x0000000000007941 */ /* 0x000fea0003800000 */
.L_x_0:
[----:B------:R-:W0:Y:S01]  /*0140*/  SHFL.IDX PT, R8, R2, RZ, 0x1f ;  /* 0x00001fff02087589 */ /* 0x000e2200000e0000 */
[----:B------:R-:W-:-:S04]  /*0150*/  SHF.R.S32.HI R3, RZ, 0x1f, R4 ;  /* 0x0000001fff037819 */ /* 0x000fc80000011404 */
[----:B------:R-:W-:Y:S02]  /*0160*/  LEA.HI R3, R3, R4, RZ, 0x7 ;  /* 0x0000000403037211 */ /* 0x000fe400078f38ff */
[----:B0-----:R-:W-:-:S13]  /*0170*/  ISETP.NE.AND P0, PT, R8, RZ, PT ;  /* 0x000000ff0800720c */ /* 0x001fda0003f05270 */
[----:B------:R-:W-:Y:S05]  /*0180*/  @P0 BRA `(.L_x_2) ;  /* 0x00000000009c0947 */ /* 0x000fea0003800000 */
[----:B------:R-:W-:Y:S01]  /*0190*/  ELECT P0, URZ, PT ;  /* 0x00000000003f782f */ /* 0x000fe20003800000 */
[----:B------:R-:W-:-:S12]  /*01a0*/  BSSY B0, `(.L_x_2) ;  /* 0x0000025000007945 */ /* 0x000fd80003800000 */
[----:B------:R-:W-:Y:S05]  /*01b0*/  @!P0 BRA `(.L_x_3) ;  /* 0x00000000008c8947 */ /* 0x000fea0003800000 */
[----:B------:R-:W0:Y:S01]  /*01c0*/  S2UR UR8, SR_CgaCtaId ;  /* 0x00000000000879c3 */ /* 0x000e220000008800 */
[----:B------:R-:W-:Y:S01]  /*01d0*/  UMOV UR4, 0x400 ;  /* 0x0000040000047882 */ /* 0x000fe20000000000 */
[----:B------:R-:W-:Y:S01]  /*01e0*/  UMOV UR5, 0x1 ;  /* 0x0000000100057882 */ /* 0x000fe20000000000 */
[----:B------:R-:W-:Y:S02]  /*01f0*/  UMOV UR6, 0x2 ;  /* 0x0000000200067882 */ /* 0x000fe40000000000 */
[----:B------:R-:W-:-:S04]  /*0200*/  UIADD3 UR6, -UR6, 0x100000, URZ ;  /* 0x0010000006067890 */ /* 0x000fc8000fffe13f */
[----:B------:R-:W-:Y:S02]  /*0210*/  USHF.L.U32 UR7, UR6, 0xb, URZ ;  /* 0x0000000b06077899 */ /* 0x000fe4000800063f */
[----:B------:R-:W-:Y:S02]  /*0220*/  USHF.L.U32 UR6, UR6, 0x1, URZ ;  /* 0x0000000106067899 */ /* 0x000fe4000800063f */
[----:B0-----:R-:W-:Y:S02]  /*0230*/  ULEA UR8, UR8, UR4, 0x18 ;  /* 0x0000000408087291 */ /* 0x001fe4000f8ec03f */
[----:B------:R-:W-:-:S04]  /*0240*/  UIADD3 UR4, -UR5, 0x100000, URZ ;  /* 0x0010000005047890 */ /* 0x000fc8000fffe13f */
[----:B------:R-:W-:Y:S02]  /*0250*/  USHF.L.U32 UR5, UR4, 0xb, URZ ;  /* 0x0000000b04057899 */ /* 0x000fe4000800063f */
[----:B------:R-:W-:Y:S01]  /*0260*/  USHF.L.U32 UR4, UR4, 0x1, URZ ;  /* 0x0000000104047899 */ /* 0x000fe2000800063f */
[----:B------:R-:W0:Y:S11]  /*0270*/  FENCE.VIEW.ASYNC.S ;  /* 0x00000000000073c6 */ /* 0x000e360000000000 */
[----:B0-----:R0:W1:Y:S01]  /*0280*/  SYNCS.EXCH.64 URZ, [UR8], UR4 ;  /* 0x00000004083f75b2 */ /* 0x0010620008000100 */
[----:B------:R0:W2:Y:S01]  /*0290*/  SYNCS.EXCH.64 URZ, [UR8+0x58], UR6 ;  /* 0x00005806083f75b2 */ /* 0x0000a20008000100 */
[----:B------:R0:W3:Y:S01]  /*02a0*/  SYNCS.EXCH.64 URZ, [UR8+0x8], UR4 ;  /* 0x00000804083f75b2 */ /* 0x0000e20008000100 */
[----:B------:R0:W4:Y:S01]  /*02b0*/  SYNCS.EXCH.64 URZ, [UR8+0x60], UR6 ;  /* 0x00006006083f75b2 */ /* 0x0001220008000100 */
[----:B------:R0:W0:Y:S01]  /*02c0*/  SYNCS.EXCH.64 URZ, [UR8+0x10], UR4 ;  /* 0x00001004083f75b2 */ /* 0x0000220008000100 */
        /* <DEDUP_REMOVED lines=17> */
[----:B------:R-:W-:Y:S01]  /*03e0*/  NOP ;  /* 0x0000000000007918 */ /* 0x000fe20000000000 */
.L_x_3:
[----:B0-----:R-:W-:Y:S05]  /*03f0*/  BSYNC B0 ;  /* 0x0000000000007941 */ /* 0x001fea0003800000 */
.L_x_2:
[----:B------:R-:W0:Y:S01]  /*0400*/  SHFL.IDX PT, R13, R2, RZ, 0x1f ;  /* 0x00001fff020d7589 */ /* 0x000e2200000e0000 */
[----:B------:R-:W5:Y:S01]  /*0410*/  S2UR UR12, SR_CTAID.X ;  /* 0x00000000000c79c3 */ /* 0x000f620000002500 */
[----:B------:R-:W-:Y:S02]  /*0420*/  LOP3.LUT R3, R3, 0xffffff80, RZ, 0xc0, !PT ;  /* 0xffffff8003037812 */ /* 0x000fe400078ec0ff */
[----:B------:R-:W-:Y:S01]  /*0430*/  ELECT P0, URZ, PT ;  /* 0x00000000003f782f */ /* 0x000fe20003800000 */
[----:B------:R1:W2:Y:S01]  /*0440*/  SHFL.IDX PT, R12, R2, RZ, 0x1f ;  /* 0x00001fff020c7589 */ /* 0x0002a200000e0000 */
[----:B------:R-:W-:Y:S01]  /*0450*/  ELECT P1, URZ, PT ;  /* 0x00000000003f782f */ /* 0x000fe20003820000 */
[----:B------:R-:W-:Y:S01]  /*0460*/  NOP ;  /* 0x0000000000007918 */ /* 0x000fe20000000000 */
[----:B------:R-:W-:Y:S01]  /*0470*/  IMAD.IADD R3, R4, 0x1, -R3 ;  /* 0x0000000104037824 */ /* 0x000fe200078e0a03 */
[----:B------:R-:W3:Y:S01]  /*0480*/  S2R R6, SR_CTAID.Y ;  /* 0x0000000000067919 */ /* 0x000ee20000002600 */
[----:B------:R-:W-:Y:S01]  /*0490*/  ULDC UR4, c[0x0][0x150] ;  /* 0x0000540000047ab9 */ /* 0x000fe20000000800 */
[----:B------:R-:W4:Y:S01]  /*04a0*/  LDC R14, c[0x0][0x144] ;  /* 0x00005100ff0e7b82 */ /* 0x000f220000000800 */
[----:B------:R-:W-:Y:S01]  /*04b0*/  UMOV UR11, 0x80 ;  /* 0x00000080000b7882 */ /* 0x000fe20000000000 */
[----:B------:R-:W-:Y:S01]  /*04c0*/  SHF.R.S32.HI R0, RZ, 0x1f, R3 ;  /* 0x0000001fff007819 */ /* 0x000fe20000011403 */
[----:B------:R-:W-:Y:S01]  /*04d0*/  NOP ;  /* 0x0000000000007918 */ /* 0x000fe20000000000 */
[C---:B------:R-:W-:Y:S01]  /*04e0*/  VIADD R35, R10.reuse, 0xffffffff ;  /* 0xffffffff0a237836 */ /* 0x040fe20000000000 */
[----:B------:R-:W-:Y:S01]  /*04f0*/  ISETP.NE.AND P4, PT, R10, RZ, PT ;  /* 0x000000ff0a00720c */ /* 0x000fe20003f85270 */
[----:B------:R-:W-:Y:S01]  /*0500*/  IMAD.MOV.U32 R154, RZ, RZ, 0x1 ;  /* 0x00000001ff9a7424 */ /* 0x000fe200078e00ff */
[----:B------:R-:W-:Y:S01]  /*0510*/  LEA.HI R9, R0, R3, RZ, 0x3 ;  /* 0x0000000300097211 */ /* 0x000fe200078f18ff */
[----:B------:R-:W4:Y:S01]  /*0520*/  LDC R15, c[0x0][0x140] ;  /* 0x00005000ff0f7b82 */ /* 0x000f220000000800 */
[----:B------:R-:W-:-:S02]  /*0530*/  ISETP.GE.U32.AND P6, PT, R35, 0x2, PT ;  /* 0x000000022300780c */ /* 0x000fc40003fc6070 */
[--C-:B------:R-:W-:Y:S02]  /*0540*/  SHF.R.S32.HI R11, RZ, 0x3, R9.reuse ;  /* 0x00000003ff0b7819 */ /* 0x100fe40000011409 */
[----:B-1----:R-:W-:Y:S02]  /*0550*/  SHF.R.S32.HI R2, RZ, 0x1f, R9 ;  /* 0x0000001fff027819 */ /* 0x002fe40000011409 */
[----:B------:R-:W-:Y:S01]  /*0560*/  SHF.R.S32.HI R9, RZ, 0x1f, R8 ;  /* 0x0000001fff097819 */ /* 0x000fe20000011408 */
[----:B------:R-:W1:Y:S01]  /*0570*/  LDC R25, c[0x0][0x148] ;  /* 0x00005200ff197b82 */ /* 0x000e620000000800 */
[----:B0-----:R-:W-:Y:S02]  /*0580*/  ISETP.NE.OR P0, PT, R13, RZ, !P0 ;  /* 0x000000ff0d00720c */ /* 0x001fe40004705670 */
[----:B-----5:R-:W-:Y:S02]  /*0590*/  I2FP.F32.U32 R13, UR12 ;  /* 0x0000000c000d7c45 */ /* 0x020fe40008201000 */
[----:B------:R-:W-:-:S02]  /*05a0*/  LEA.HI R2, R2, R11, RZ, 0x2 ;  /* 0x0000000b02027211 */ /* 0x000fc400078f10ff */
[----:B------:R-:W-:Y:S01]  /*05b0*/  LEA.HI R9, R9, R8, RZ, 0x2 ;  /* 0x0000000809097211 */ /* 0x000fe200078f10ff */
[----:B------:R-:W-:Y:S01]  /*05c0*/  FMUL R13, R13, UR4 ;  /* 0x000000040d0d7c20 */ /* 0x000fe20008400000 */
[----:B--2---:R-:W-:Y:S01]  /*05d0*/  ISETP.NE.OR P1, PT, R12, RZ, !P1 ;  /* 0x000000ff0c00720c */ /* 0x004fe20004f25670 */
[----:B------:R-:W-:Y:S01]  /*05e0*/  ULDC UR4, c[0x0][0x154] ;  /* 0x0000550000047ab9 */ /* 0x000fe20000000800 */
[----:B------:R-:W-:Y:S02]  /*05f0*/  LOP3.LUT R12, R2, 0xfffffffc, RZ, 0xc0, !PT ;  /* 0xfffffffc020c7812 */ /* 0x000fe400078ec0ff */
[----:B------:R-:W-:Y:S01]  /*0600*/  LOP3.LUT R9, R9, 0x3ffffffc, RZ, 0xc0, !PT ;  /* 0x3ffffffc09097812 */ /* 0x000fe200078ec0ff */
[----:B------:R-:W0:Y:S01]  /*0610*/  F2I.U32.TRUNC.NTZ R13, R13 ;  /* 0x0000000d000d7305 */ /* 0x000e22000020f000 */
[----:B------:R-:W-:Y:S01]  /*0620*/  VOTEU.ALL UP1, P0 ;  /* 0x00000000003f7886 */ /* 0x000fe20000020000 */
[----:B------:R-:W-:Y:S01]  /*0630*/  IMAD.IADD R12, R11, 0x1, -R12 ;  /* 0x000000010b0c7824 */ /* 0x000fe200078e0a0c */
[----:B---3--:R-:W-:Y:S01]  /*0640*/  I2FP.F32.U32 R11, R6 ;  /* 0x00000006000b7245 */ /* 0x008fe20000201000 */
[----:B------:R-:W-:Y:S01]  /*0650*/  IMAD.IADD R9, R8, 0x1, -R9 ;  /* 0x0000000108097824 */ /* 0x000fe200078e0a09 */
[----:B------:R-:W-:Y:S01]  /*0660*/  SHF.R.S32.HI R2, RZ, 0x1f, R5 ;  /* 0x0000001fff027819 */ /* 0x000fe20000011405 */
[----:B------:R-:W2:Y:S01]  /*0670*/  @!UP1 S2UR UR7, SR_CgaCtaId ;  /* 0x00000000000799c3 */ /* 0x000ea20000008800 */
[----:B------:R-:W-:Y:S01]  /*0680*/  @!UP1 UMOV UR6, 0x400 ;  /* 0x0000040000069882 */ /* 0x000fe20000000000 */
[----:B------:R-:W-:Y:S01]  /*0690*/  IMAD R9, R9, 0x4, R12 ;  /* 0x0000000409097824 */ /* 0x000fe200078e020c */
[----:B------:R-:W-:Y:S01]  /*06a0*/  VOTEU.ALL UP2, P1 ;  /* 0x00000000003f7886 */ /* 0x000fe20000840000 */
[----:B------:R-:W-:Y:S01]  /*06b0*/  FMUL R11, R11, UR4 ;  /* 0x000000040b0b7c20 */ /* 0x000fe20008400000 */
[----:B------:R-:W-:Y:S01]  /*06c0*/  LEA.HI R2, R2, R5, RZ, 0x2 ;  /* 0x0000000502027211 */ /* 0x000fe200078f10ff */
[----:B------:R-:W-:Y:S01]  /*06d0*/  UMOV UR4, 0x20 ;  /* 0x0000002000047882 */ /* 0x000fe20000000000 */
[----:B------:R-:W-:Y:S01]  /*06e0*/  LEA.HI R8, R9, R9, RZ, 0x1 ;  /* 0x0000000909087211 */ /* 0x000fe200078f08ff */
[----:B------:R-:W3:Y:S01]  /*06f0*/  @!UP2 S2UR UR10, SR_CgaCtaId ;  /* 0x00000000000aa9c3 */ /* 0x000ee20000008800 */
[----:B0-----:R-:W-:Y:S01]  /*0700*/  IMAD.MOV R13, RZ, RZ, -R13 ;  /* 0x000000ffff0d7224 */ /* 0x001fe200078e0a0d */
[----:B------:R-:W0:Y:S01]  /*0710*/  F2I.U32.TRUNC.NTZ R11, R11 ;  /* 0x0000000b000b7305 */ /* 0x000e22000020f000 */
[----:B------:R-:W-:Y:S01]  /*0720*/  LOP3.LUT R8, R8, 0xfffffffe, RZ, 0xc0, !PT ;  /* 0xfffffffe08087812 */ /* 0x000fe200078ec0ff */
[----:B------:R-:W-:-:S04]  /*0730*/  @!UP1 UIADD3 UR4, -UR4, 0x100000, URZ ;  /* 0x0010000004049890 */ /* 0x000fc8000fffe13f */
[----:B------:R-:W-:Y:S02]  /*0740*/  @!UP1 USHF.L.U32 UR5, UR4, 0xb, URZ ;  /* 0x0000000b04059899 */ /* 0x000fe4000800063f */
[----:B------:R-:W-:Y:S01]  /*0750*/  @!UP1 USHF.L.U32 UR4, UR4, 0x1, URZ ;  /* 0x0000000104049899 */ /* 0x000fe2000800063f */
[----:B----4-:R-:W-:Y:S01]  /*0760*/  IMAD R21, R14, R13, UR12 ;  /* 0x0000000c0e157e24 */ /* 0x010fe2000f8e020d */
[----:B------:R-:W-:Y:S01]  /*0770*/  LOP3.LUT R2, R2, 0xfffffffc, RZ, 0xc0, !PT ;  /* 0xfffffffc02027812 */ /* 0x000fe200078ec0ff */
[----:B------:R-:W-:Y:S01]  /*0780*/  @!UP2 UMOV UR9, 0x400 ;  /* 0x000004000009a882 */ /* 0x000fe20000000000 */
[----:B------:R-:W-:Y:S01]  /*0790*/  IMAD.IADD R8, R9, 0x1, -R8 ;  /* 0x0000000109087824 */ /* 0x000fe200078e0a08 */
[----:B------:R-:W-:Y:S01]  /*07a0*/  VOTEU.ALL UP3, P1 ;  /* 0x00000000003f7886 */ /* 0x000fe20000860000 */
[----:B------:R-:W-:Y:S01]  /*07b0*/  VOTEU.ALL UP4, P1 ;  /* 0x00000000003f7886 */ /* 0x000fe20000880000 */
[----:B------:R-:W-:Y:S01]  /*07c0*/  IMAD.IADD R5, R5, 0x1, -R2 ;  /* 0x0000000105057824 */ /* 0x000fe200078e0a02 */
[----:B------:R-:W-:Y:S01]  /*07d0*/  VOTEU.ALL UP5, P1 ;  /* 0x00000000003f7886 */ /* 0x000fe200008a0000 */
[----:B------:R-:W-:Y:S01]  /*07e0*/  ISETP.NE.AND P3, PT, R8, R21, PT ;  /* 0x000000150800720c */ /* 0x000fe20003f65270 */
[----:B------:R-:W-:Y:S01]  /*07f0*/  IMAD.SHL.U32 R2, R9, 0x4, RZ ;  /* 0x0000000409027824 */ /* 0x000fe200078e00ff */
[----:B------:R-:W-:Y:S01]  /*0800*/  ISETP.EQ.U32.AND P2, PT, R15, 0x1, PT ;  /* 0x000000010f00780c */ /* 0x000fe20003f42070 */
[----:B--2---:R-:W-:Y:S01]  /*0810*/  @!UP1 ULEA UR8, UR7, UR6, 0x18 ;  /* 0x0000000607089291 */ /* 0x004fe2000f8ec03f */
[----:B0-----:R-:W-:Y:S01]  /*0820*/  IMAD.MOV R20, RZ, RZ, -R11 ;  /* 0x000000ffff147224 */ /* 0x001fe200078e0a0b */
[----:B------:R-:W-:-:S04]  /*0830*/  @!UP2 UIADD3 UR6, -UR11, 0x100000, URZ ;  /* 0x001000000b06a890 */ /* 0x000fc8000fffe13f */
[----:B------:R-:W-:Y:S02]  /*0840*/  @!UP2 USHF.L.U32 UR7, UR6, 0xb, URZ ;  /* 0x0000000b0607a899 */ /* 0x000fe4000800063f */
[----:B------:R-:W-:Y:S01]  /*0850*/  @!UP2 USHF.L.U32 UR6, UR6, 0x1, URZ ;  /* 0x000000010606a899 */ /* 0x000fe2000800063f */
[----:B------:R-:W-:Y:S01]  /*0860*/  LOP3.LUT R155, R9, 0xc, R2, 0x78, !PT ;  /* 0x0000000c099b7812 */ /* 0x000fe200078e7802 */
[----:B------:R-:W-:Y:S01]  /*0870*/  VOTEU.ALL UP0, P0 ;  /* 0x00000000003f7886 */ /* 0x000fe20000000000 */
[----:B------:R-:W-:Y:S01]  /*0880*/  VOTEU.ALL UP1, P0 ;  /* 0x00000000003f7886 */ /* 0x000fe20000020000 */
[----:B-1----:R-:W-:Y:S01]  /*0890*/  IMAD R9, R25, R20, R6 ;  /* 0x0000001419097224 */ /* 0x002fe200078e0206 */
[----:B------:R-:W-:Y:S01]  /*08a0*/  LOP3.LUT P0, RZ, R3, 0x7, RZ, 0xc0, !PT ;  /* 0x0000000703ff7812 */ /* 0x000fe2000780c0ff */
[----:B---3--:R-:W-:Y:S01]  /*08b0*/  @!UP2 ULEA UR9, UR10, UR9, 0x18 ;  /* 0x000000090a09a291 */ /* 0x008fe2000f8ec03f */
[----:B------:R0:W1:Y:S01]  /*08c0*/  SHFL.IDX PT, R14, R7, RZ, 0x1f ;  /* 0x00001fff070e7589 */ /* 0x00006200000e0000 */
[----:B------:R-:W-:Y:S01]  /*08d0*/  VOTEU.ALL UP2, P1 ;  /* 0x00000000003f7886 */ /* 0x000fe20000840000 */
[----:B------:R-:W-:-:S02]  /*08e0*/  @P3 LEA.HI R2, R155, R155, RZ, 0x1 ;  /* 0x0000009b9b023211 */ /* 0x000fc400078f08ff */
[----:B------:R-:W2:Y:S02]  /*08f0*/  FENCE.VIEW.ASYNC.S ;  /* 0x00000000000073c6 */ /* 0x000ea40000000000 */
[----:B--2---:R0:W2:Y:S01]  /*0900*/  @!UP0 SYNCS.EXCH.64 URZ, [UR8+0xe0], UR4 ;  /* 0x0000e004083f85b2 */ /* 0x0040a20008000100 */
[C---:B------:R-:W-:Y:S02]  /*0910*/  ISETP.NE.AND P1, PT, R5.reuse, 0x3, PT ;  /* 0x000000030500780c */ /* 0x040fe40003f25270 */
[----:B------:R-:W-:Y:S02]  /*0920*/  @P3 SHF.R.S32.HI R2, RZ, 0x1, R2 ;  /* 0x00000001ff023819 */ /* 0x000fe40000011402 */
[----:B------:R-:W-:Y:S02]  /*0930*/  ISETP.EQ.OR P1, PT, R5, RZ, !P1 ;  /* 0x000000ff0500720c */ /* 0x000fe40004f22670 */
[----:B------:R-:W-:Y:S02]  /*0940*/  @P3 ISETP.NE.AND P5, PT, R2, R9, PT ;  /* 0x000000090200320c */ /* 0x000fe40003fa5270 */
[----:B------:R-:W-:-:S02]  /*0950*/  ISETP.LT.U32.AND P0, PT, R155, 0x2, !P0 ;  /* 0x000000029b00780c */ /* 0x000fc40004701070 */
[----:B------:R-:W-:Y:S02]  /*0960*/  ISETP.EQ.AND P1, PT, R10, RZ, P1 ;  /* 0x000000ff0a00720c */ /* 0x000fe40000f22270 */
[----:B------:R-:W-:Y:S02]  /*0970*/  SEL R9, RZ, 0x1, !P0 ;  /* 0x00000001ff097807 */ /* 0x000fe40004000000 */
[----:B------:R-:W-:Y:S01]  /*0980*/  @P3 SEL R154, RZ, 0x1, P5 ;  /* 0x00000001ff9a3807 */ /* 0x000fe20002800000 */
[----:B------:R0:W3:Y:S01]  /*0990*/  @!UP1 SYNCS.EXCH.64 URZ, [UR8+0xe8], UR4 ;  /* 0x0000e804083f95b2 */ /* 0x0000e20008000100 */
[----:B------:R-:W-:Y:S01]  /*09a0*/  NOP ;  /* 0x0000000000007918 */ /* 0x000fe20000000000 */
[----:B------:R-:W-:Y:S02]  /*09b0*/  SEL R16, RZ, 0x1, !P1 ;  /* 0x00000001ff107807 */ /* 0x000fe40004800000 */
[----:B------:R-:W-:Y:S02]  /*09c0*/  LOP3.LUT R154, R154, R9, RZ, 0xc0, !PT ;  /* 0x000000099a9a7212 */ /* 0x000fe400078ec0ff */
[----:B------:R-:W-:Y:S01]  /*09d0*/  SEL R16, R16, 0x2, P6 ;  /* 0x0000000210107807 */ /* 0x000fe20003000000 */
[----:B------:R0:W4:Y:S01]  /*09e0*/  @!UP2 SYNCS.EXCH.64 URZ, [UR9+0xc0], UR6 ;  /* 0x0000c006093fa5b2 */ /* 0x0001220008000100 */
[----:B------:R0:W0:Y:S01]  /*09f0*/  @!UP3 SYNCS.EXCH.64 URZ, [UR9+0xc8], UR6 ;  /* 0x0000c806093fb5b2 */ /* 0x0000220008000100 */
[----:B------:R0:W0:Y:S01]  /*0a00*/  @!UP4 SYNCS.EXCH.64 URZ, [UR9+0xd0], UR6 ;  /* 0x0000d006093fc5b2 */ /* 0x0000220008000100 */
[----:B------:R0:W0:Y:S01]  /*0a10*/  @!UP5 SYNCS.EXCH.64 URZ, [UR9+0xd8], UR6 ;  /* 0x0000d806093fd5b2 */ /* 0x0000220008000100 */
[----:B------:R-:W-:Y:S01]  /*0a20*/  NOP ;  /* 0x0000000000007918 */ /* 0x000fe20000000000 */
[----:B-12---:R-:W-:Y:S05]  /*0a30*/  @!P2 BRA `(.L_x_4) ;  /* 0x000000000008a947 */ /* 0x006fea0003800000 */
[----:B0--34-:R-:W-:Y:S01]  /*0a40*/  UCGABAR_ARV ;  /* 0x00000000000079c7 */ /* 0x019fe20008000000 */
[----:B------:R-:W-:Y:S05]  /*0a50*/  BRA `(.L_x_5) ;  /* 0x0000000000047947 */ /* 0x000fea0003800000 */
.L_x_4:
[----:B0--34-:R-:W-:Y:S01]  /*0a60*/  NOP ;  /* 0x0000000000007918 */ /* 0x019fe20000000000 */
.L_x_5:
[----:B------:R-:W-:Y:S01]  /*0a70*/  ULDC.64 UR4, c[0x0][0x598] ;  /* 0x0001660000047ab9 */ /* 0x000fe20000000a00 */
[----:B------:R-:W-:Y:S01]  /*0a80*/  ULDC.64 UR36, c[0x0][0x208] ;  /* 0x0000820000247ab9 */ /* 0x000fe20000000a00 */
[----:B------:R-:W-:-:S04]  /*0a90*/  ISETP.NE.U32.AND P0, PT, RZ, UR4, PT ;  /* 0x00000004ff007c0c */ /* 0x000fc8000bf05070 */
[----:B------:R-:W-:-:S13]  /*0aa0*/  ISETP.NE.AND.EX P0, PT, RZ, UR5, PT, P0 ;  /* 0x00000005ff007c0c */ /* 0x000fda000bf05300 */
[----:B------:R-:W-:Y:S05]  /*0ab0*/  @!P0 BRA `(.L_x_6) ;  /* 0x00000000001c8947 */ /* 0x000fea0003800000 */
[----:B------:R-:W0:Y:S02]  /*0ac0*/  LDC.64 R8, c[0x0][0x598] ;  /* 0x00016600ff087b82 */ /* 0x000e240000000a00 */
[----:B0-----:R-:W2:Y:S02]  /*0ad0*/  LDG.E.64 R8, desc[UR36][R8.64] ;  /* 0x0000002408087981 */ /* 0x001ea4000c1e1b00 */
[----:B--2---:R-:W-:-:S04]  /*0ae0*/  ISETP.NE.U32.AND P0, PT, R8, RZ, PT ;  /* 0x000000ff0800720c */ /* 0x004fc80003f05070 */
[----:B------:R-:W-:-:S13]  /*0af0*/  ISETP.NE.AND.EX P0, PT, R9, RZ, PT, P0 ;  /* 0x000000ff0900720c */ /* 0x000fda0003f05300 */
[----:B------:R-:W-:Y:S05]  /*0b00*/  @!P0 BRA `(.L_x_6) ;  /* 0x0000000000088947 */ /* 0x000fea0003800000 */
[----:B------:R0:W5:Y:S01]  /*0b10*/  LD.E R153, desc[UR36][R8.64] ;  /* 0x0000002408997980 */ /* 0x000162000c101900 */
[----:B------:R-:W-:Y:S05]  /*0b20*/  BRA `(.L_x_7) ;  /* 0x0000000000247947 */ /* 0x000fea0003800000 */
.L_x_6:
[----:B------:R-:W-:Y:S02]  /*0b30*/  ULDC.64 UR4, c[0x0][0x588] ;  /* 0x0001620000047ab9 */ /* 0x000fe40000000a00 */
[----:B------:R-:W-:-:S04]  /*0b40*/  ISETP.NE.U32.AND P0, PT, RZ, UR4, PT ;  /* 0x00000004ff007c0c */ /* 0x000fc8000bf05070 */
[----:B------:R-:W-:-:S13]  /*0b50*/  ISETP.NE.AND.EX P0, PT, RZ, UR5, PT, P0 ;  /* 0x00000005ff007c0c */ /* 0x000fda000bf05300 */
[----:B------:R-:W-:Y:S05]  /*0b60*/  @!P0 BRA `(.L_x_8) ;  /* 0x00000000000c8947 */ /* 0x000fea0003800000 */
[----:B------:R-:W0:Y:S02]  /*0b70*/  LDC.64 R8, c[0x0][0x588] ;  /* 0x00016200ff087b82 */ /* 0x000e240000000a00 */
[----:B0-----:R1:W5:Y:S01]  /*0b80*/  LDG.E R153, desc[UR36][R8.64] ;  /* 0x0000002408997981 */ /* 0x001362000c1e1900 */
[----:B------:R-:W-:Y:S05]  /*0b90*/  BRA `(.L_x_7) ;  /* 0x0000000000087947 */ /* 0x000fea0003800000 */
.L_x_8:
[----:B------:R-:W-:Y:S02]  /*0ba0*/  ULDC UR4, c[0x0][0x580] ;  /* 0x0001600000047ab9 */ /* 0x000fe40000000800 */
[----:B------:R-:W-:-:S07]  /*0bb0*/  IMAD.U32 R153, RZ, RZ, UR4 ;  /* 0x00000004ff997e24 */ /* 0x000fce000f8e00ff */
.L_x_7:
[----:B------:R-:W-:Y:S02]  /*0bc0*/  ULDC.64 UR4, c[0x0][0x5a0] ;  /* 0x0001680000047ab9 */ /* 0x000fe40000000a00 */
[----:B------:R-:W-:-:S04]  /*0bd0*/  ISETP.NE.U32.AND P0, PT, RZ, UR4, PT ;  /* 0x00000004ff007c0c */ /* 0x000fc8000bf05070 */
[----:B------:R-:W-:-:S13]  /*0be0*/  ISETP.NE.AND.EX P0, PT, RZ, UR5, PT, P0 ;  /* 0x00000005ff007c0c */ /* 0x000fda000bf05300 */
[----:B------:R-:W-:Y:S05]  /*0bf0*/  @!P0 BRA `(.L_x_9) ;  /* 0x00000000001c8947 */ /* 0x000fea0003800000 */
[----:B01----:R-:W0:Y:S02]  /*0c00*/  LDC.64 R8, c[0x0][0x5a0] ;  /* 0x00016800ff087b82 */ /* 0x003e240000000a00 */
[----:B0-----:R-:W2:Y:S02]  /*0c10*/  LDG.E.64 R8, desc[UR36][R8.64] ;  /* 0x0000002408087981 */ /* 0x001ea4000c1e1b00 */
[----:B--2---:R-:W-:-:S04]  /*0c20*/  ISETP.NE.U32.AND P0, PT, R8, RZ, PT ;  /* 0x000000ff0800720c */ /* 0x004fc80003f05070 */
[----:B------:R-:W-:-:S13]  /*0c30*/  ISETP.NE.AND.EX P0, PT, R9, RZ, PT, P0 ;  /* 0x000000ff0900720c */ /* 0x000fda0003f05300 */
[----:B------:R-:W-:Y:S05]  /*0c40*/  @!P0 BRA `(.L_x_9) ;  /* 0x0000000000088947 */ /* 0x000fea0003800000 */
[----:B------:R0:W5:Y:S01]  /*0c50*/  LD.E R152, desc[UR36][R8.64] ;  /* 0x0000002408987980 */ /* 0x000162000c101900 */
[----:B------:R-:W-:Y:S05]  /*0c60*/  BRA `(.L_x_10) ;  /* 0x0000000000247947 */ /* 0x000fea0003800000 */
.L_x_9:
[----:B------:R-:W-:Y:S02]  /*0c70*/  ULDC.64 UR4, c[0x0][0x590] ;  /* 0x0001640000047ab9 */ /* 0x000fe40000000a00 */
[----:B------:R-:W-:-:S04]  /*0c80*/  ISETP.NE.U32.AND P0, PT, RZ, UR4, PT ;  /* 0x00000004ff007c0c */ /* 0x000fc8000bf05070 */
[----:B------:R-:W-:-:S13]  /*0c90*/  ISETP.NE.AND.EX P0, PT, RZ, UR5, PT, P0 ;  /* 0x00000005ff007c0c */ /* 0x000fda000bf05300 */
[----:B------:R-:W-:Y:S05]  /*0ca0*/  @!P0 BRA `(.L_x_11) ;  /* 0x00000000000c8947 */ /* 0x000fea0003800000 */
[----:B01----:R-:W0:Y:S02]  /*0cb0*/  LDC.64 R8, c[0x0][0x590] ;  /* 0x00016400ff087b82 */ /* 0x003e240000000a00 */
[----:B0-----:R1:W5:Y:S01]  /*0cc0*/  LDG.E R152, desc[UR36][R8.64] ;  /* 0x0000002408987981 */ /* 0x001362000c1e1900 */
[----:B------:R-:W-:Y:S05]  /*0cd0*/  BRA `(.L_x_10) ;  /* 0x0000000000087947 */ /* 0x000fea0003800000 */
.L_x_11:
[----:B------:R-:W-:Y:S02]  /*0ce0*/  ULDC UR4, c[0x0][0x584] ;  /* 0x0001610000047ab9 */ /* 0x000fe40000000800 */
[----:B------:R-:W-:-:S07]  /*0cf0*/  IMAD.U32 R152, RZ, RZ, UR4 ;  /* 0x00000004ff987e24 */ /* 0x000fce000f8e00ff */
.L_x_10:
[----:B------:R-:W2:Y:S01]  /*0d00*/  LDC R2, c[0x0][0x65c] ;  /* 0x00019700ff027b82 */ /* 0x000ea20000000800 */
[----:B------:R-:W-:Y:S01]  /*0d10*/  ULDC UR6, c[0x0][0x28c] ;  /* 0x0000a30000067ab9 */ /* 0x000fe20000000800 */
[----:B------:R-:W-:Y:S01]  /*0d20*/  ISETP.NE.AND P0, PT, R10, 0x2, PT ;  /* 0x000000020a00780c */ /* 0x000fe20003f05270 */
[----:B------:R-:W-:Y:S01]  /*0d30*/  UIADD3 UR6, UR6, 0x3f, URZ ;  /* 0x0000003f06067890 */ /* 0x000fe2000fffe03f */
[----:B01----:R-:W-:Y:S01]  /*0d40*/  IMAD.U32 R8, RZ, RZ, UR12 ;  /* 0x0000000cff087e24 */ /* 0x003fe2000f8e00ff */
[----:B------:R-:W-:Y:S01]  /*0d50*/  UMOV UR39, URZ ;  /* 0x0000003f00277c82 */ /* 0x000fe20008000000 */
[----:B------:R-:W-:Y:S01]  /*0d60*/  IMAD.MOV.U32 R9, RZ, RZ, RZ ;  /* 0x000000ffff097224 */ /* 0x000fe200078e00ff */
[----:B------:R-:W-:Y:S01]  /*0d70*/  USHF.R.S32.HI UR7, URZ, 0x1f, UR6 ;  /* 0x0000001f3f077899 */ /* 0x000fe20008011406 */
[----:B------:R-:W-:Y:S01]  /*0d80*/  UMOV UR38, URZ ;  /* 0x0000003f00267c82 */ /* 0x000fe20008000000 */
[----:B------:R-:W-:Y:S02]  /*0d90*/  ULDC.64 UR8, c[0x0][0x650] ;  /* 0x0001940000087ab9 */ /* 0x000fe40000000a00 */
[----:B------:R-:W-:-:S04]  /*0da0*/  ULEA.HI UR7, UR7, UR6, URZ, 0x6 ;  /* 0x0000000607077291 */ /* 0x000fc8000f8f303f */
[----:B------:R-:W-:Y:S01]  /*0db0*/  USHF.R.S32.HI UR40, URZ, 0x6, UR7 ;  /* 0x000000063f287899 */ /* 0x000fe20008011407 */
[----:B--2---:R-:W-:-:S13]  /*0dc0*/  ISETP.NE.AND P1, PT, R2, 0x1, PT ;  /* 0x000000010200780c */ /* 0x004fda0003f25270 */
[----:B------:R-:W0:Y:S01]  /*0dd0*/  @P1 LDC R19, c[0x0][0x10] ;  /* 0x00000400ff131b82 */ /* 0x000e220000000800 */
[----:B------:R-:W-:Y:S02]  /*0de0*/  @P1 IMAD.MOV.U32 R7, RZ, RZ, RZ ;  /* 0x000000ffff071224 */ /* 0x000fe400078e00ff */
[----:B------:R-:W-:-:S05]  /*0df0*/  @P1 IMAD.MOV.U32 R17, RZ, RZ, RZ ;  /* 0x000000ffff111224 */ /* 0x000fca00078e00ff */
[----:B------:R-:W1:Y:S01]  /*0e00*/  @!P1 LDC R11, c[0x0][0xc] ;  /* 0x00000300ff0b9b82 */ /* 0x000e620000000800 */
[----:B------:R-:W-:Y:S01]  /*0e10*/  ULDC UR4, c[0x0][0xc] ;  /* 0x0000030000047ab9 */ /* 0x000fe20000000800 */
[----:B------:R-:W-:Y:S02]  /*0e20*/  ULDC UR5, c[0x0][0x10] ;  /* 0x0000040000057ab9 */ /* 0x000fe40000000800 */
[----:B------:R-:W-:-:S04]  /*0e30*/  UIMAD.WIDE.U32 UR4, UR4, UR5, URZ ;  /* 0x00000005040472a5 */ /* 0x000fc8000f8e003f */
[----:B------:R-:W2:Y:S01]  /*0e40*/  LDC R2, c[0x0][0x14] ;  /* 0x00000500ff027b82 */ /* 0x000ea20000000800 */
[----:B0-----:R-:W-:-:S04]  /*0e50*/  @P1 IMAD.WIDE.U32 R18, R19, UR12, R6 ;  /* 0x0000000c13121c25 */ /* 0x001fc8000f8e0006 */
[----:B------:R-:W-:Y:S02]  /*0e60*/  @P1 IMAD.IADD R17, R19, 0x1, R17 ;  /* 0x0000000113111824 */ /* 0x000fe400078e0211 */
[----:B-1----:R-:W-:-:S04]  /*0e70*/  @!P1 IMAD.WIDE.U32 R8, R6, R11, R8 ;  /* 0x0000000b06089225 */ /* 0x002fc800078e0008 */
[----:B------:R-:W-:Y:S02]  /*0e80*/  @!P1 IMAD.MOV.U32 R18, RZ, RZ, R8 ;  /* 0x000000ffff129224 */ /* 0x000fe400078e0008 */
[----:B------:R-:W-:Y:S02]  /*0e90*/  @!P1 IMAD.MOV.U32 R17, RZ, RZ, R9 ;  /* 0x000000ffff119224 */ /* 0x000fe400078e0009 */
[----:B--2---:R-:W-:-:S04]  /*0ea0*/  IMAD.WIDE.U32 R12, R2, UR4, RZ ;  /* 0x00000004020c7c25 */ /* 0x004fc8000f8e00ff */
[----:B------:R-:W-:Y:S01]  /*0eb0*/  IMAD R23, R2, UR5, RZ ;  /* 0x0000000502177c24 */ /* 0x000fe2000f8e02ff */
[----:B------:R0:W-:Y:S03]  /*0ec0*/  STL.64 [R1], R12 ;  /* 0x0000000c01007387 */ /* 0x0001e60000100a00 */
[----:B------:R-:W-:Y:S01]  /*0ed0*/  IMAD.IADD R23, R13, 0x1, R23 ;  /* 0x000000010d177824 */ /* 0x000fe200078e0217 */
[----:B------:R-:W-:Y:S06]  /*0ee0*/  @P0 BRA `(.L_x_12) ;  /* 0x0000000000200947 */ /* 0x000fec0003800000 */
[----:B------:R-:W-:Y:S01]  /*0ef0*/  UISETP.GE.U32.AND UP0, UPT, UR40, 0xb, UPT ;  /* 0x0000000b2800788c */ /* 0x000fe2000bf06070 */
[----:B------:R-:W-:Y:S01]  /*0f00*/  IADD3 R18, P0, R18, R12, RZ ;  /* 0x0000000c12127210 */ /* 0x000fe20007f1e0ff */
[----:B------:R-:W-:Y:S01]  /*0f10*/  UIMAD.WIDE.U32 UR4, UR40, -0x45d1745d, URZ ;  /* 0xba2e8ba3280478a5 */ /* 0x000fe2000f8e003f */
[----:B------:R-:W-:-:S03]  /*0f20*/  UMOV UR38, URZ ;  /* 0x0000003f00267c82 */ /* 0x000fc60008000000 */
[----:B------:R-:W-:Y:S01]  /*0f30*/  USHF.R.U32.HI UR4, URZ, 0x3, UR5 ;  /* 0x000000033f047899 */ /* 0x000fe20008011605 */
[----:B------:R-:W-:-:S03]  /*0f40*/  IMAD.X R17, R23, 0x1, R17, P0 ;  /* 0x0000000117117824 */ /* 0x000fc600000e0611 */
[----:B------:R-:W-:Y:S02]  /*0f50*/  UIMAD UR39, UR4, -0xb, UR40 ;  /* 0xfffffff5042778a4 */ /* 0x000fe4000f8e0228 */
[----:B------:R-:W-:-:S12]  /*0f60*/  @UP0 ULOP3.LUT UR38, UR4, 0x1, URZ, 0xc0, !UPT ;  /* 0x0000000104260892 */ /* 0x000fd8000f8ec03f */
.L_x_12:
[----:B------:R-:W-:Y:S01]  /*0f70*/  ISETP.GE.U32.AND P0, PT, R18, UR8, PT ;  /* 0x0000000812007c0c */ /* 0x000fe2000bf06070 */
[----:B------:R-:W-:Y:S01]  /*0f80*/  IMAD.MOV.U32 R19, RZ, RZ, -0x1 ;  /* 0xffffffffff137424 */ /* 0x000fe200078e00ff */
[----:B------:R-:W-:Y:S01]  /*0f90*/  PRMT R8, RZ, 0x7610, R8 ;  /* 0x00007610ff087816 */ /* 0x000fe20000000008 */
[----:B------:R-:W-:Y:S01]  /*0fa0*/  IMAD.MOV.U32 R22, RZ, RZ, -0x1 ;  /* 0xffffffffff167424 */ /* 0x000fe200078e00ff */
[----:B------:R-:W-:Y:S01]  /*0fb0*/  ISETP.GE.U32.AND.EX P0, PT, R17, UR9, PT, P0 ;  /* 0x0000000911007c0c */ /* 0x000fe2000bf06100 */
[----:B------:R-:W-:-:S12]  /*0fc0*/  IMAD.MOV.U32 R2, RZ, RZ, -0x1 ;  /* 0xffffffffff027424 */ /* 0x000fd800078e00ff */
[----:B------:R-:W-:Y:S05]  /*0fd0*/  @P0 BRA `(.L_x_13) ;  /* 0x00000004002c0947 */ /* 0x000fea0003800000 */
[----:B------:R-:W1:Y:S01]  /*0fe0*/  LDC.64 R26, c[0x0][0x628] ;  /* 0x00018a00ff1a7b82 */ /* 0x000e620000000a00 */
[----:B------:R-:W-:Y:S02]  /*0ff0*/  IMAD.MOV.U32 R8, RZ, RZ, R18 ;  /* 0x000000ffff087224 */ /* 0x000fe400078e0012 */
[----:B------:R-:W-:-:S05]  /*1000*/  IMAD.MOV.U32 R9, RZ, RZ, R17 ;  /* 0x000000ffff097224 */ /* 0x000fca00078e0011 */
[----:B------:R-:W2:Y:S08]  /*1010*/  LDC R2, c[0x0][0x630] ;  /* 0x00018c00ff027b82 */ /* 0x000eb00000000800 */
[----:B------:R-:W3:Y:S01]  /*1020*/  LDC.64 R28, c[0x0][0x620] ;  /* 0x00018800ff1c7b82 */ /* 0x000ee20000000a00 */
[----:B-1----:R-:W-:-:S04]  /*1030*/  ISETP.NE.U32.AND P0, PT, R26, RZ, PT ;  /* 0x000000ff1a00720c */ /* 0x002fc80003f05070 */
[----:B------:R-:W-:-:S13]  /*1040*/  ISETP.NE.AND.EX P0, PT, R27, RZ, PT, P0 ;  /* 0x000000ff1b00720c */ /* 0x000fda0003f05300 */
[----:B--23--:R-:W-:Y:S05]  /*1050*/  @!P0 BRA `(.L_x_14) ;  /* 0x0000000000288947 */ /* 0x00cfea0003800000 */
[----:B0-----:R-:W0:Y:S02]  /*1060*/  LDC R13, c[0x0][0x634] ;  /* 0x00018d00ff0d7b82 */ /* 0x001e240000000800 */
[----:B0-----:R-:W-:-:S05]  /*1070*/  IADD3 R13, P0, R18, R13, RZ ;  /* 0x0000000d120d7210 */ /* 0x001fca0007f1e0ff */
[----:B------:R-:W-:-:S04]  /*1080*/  IMAD.X R15, RZ, RZ, R17, P0 ;  /* 0x000000ffff0f7224 */ /* 0x000fc800000e0611 */
[----:B------:R-:W-:-:S04]  /*1090*/  IMAD.WIDE.U32 R8, R15, R26, RZ ;  /* 0x0000001a0f087225 */ /* 0x000fc800078e00ff */
[----:B------:R-:W-:-:S04]  /*10a0*/  IMAD.WIDE.U32 R10, P0, R13, R27, R8 ;  /* 0x0000001b0d0a7225 */ /* 0x000fc80007800008 */
[----:B------:R-:W-:-:S04]  /*10b0*/  IMAD.WIDE.U32 R8, R13, R26, RZ ;  /* 0x0000001a0d087225 */ /* 0x000fc800078e00ff */
[----:B------:R-:W-:Y:S01]  /*10c0*/  IMAD.X R13, RZ, RZ, RZ, P0 ;  /* 0x000000ffff0d7224 */ /* 0x000fe200000e06ff */
[----:B------:R-:W-:Y:S01]  /*10d0*/  IADD3 RZ, P0, R9, R10, RZ ;  /* 0x0000000a09ff7210 */ /* 0x000fe20007f1e0ff */
[----:B------:R-:W-:-:S04]  /*10e0*/  IMAD.MOV.U32 R12, RZ, RZ, R11 ;  /* 0x000000ffff0c7224 */ /* 0x000fc800078e000b */
[----:B------:R-:W-:-:S08]  /*10f0*/  IMAD.WIDE.U32.X R8, R15, R27, R12, P0 ;  /* 0x0000001b0f087225 */ /* 0x000fd000000e040c */
.L_x_14:
[----:B------:R-:W1:Y:S01]  /*1100*/  LDC.64 R32, c[0x0][0x640] ;  /* 0x00019000ff207b82 */ /* 0x000e620000000a00 */
[-C--:B------:R-:W-:Y:S01]  /*1110*/  SHF.R.U64 R30, R8, R2.reuse, R9 ;  /* 0x00000002081e7219 */ /* 0x080fe20000001209 */
[----:B------:R-:W-:Y:S01]  /*1120*/  IMAD.MOV.U32 R19, RZ, RZ, R17 ;  /* 0x000000ffff137224 */ /* 0x000fe200078e0011 */
[----:B------:R-:W-:Y:S01]  /*1130*/  SHF.R.U32.HI R2, RZ, R2, R9 ;  /* 0x00000002ff027219 */ /* 0x000fe20000011609 */
[----:B------:R-:W-:Y:S01]  /*1140*/  IMAD.MOV.U32 R26, RZ, RZ, 0x1 ;  /* 0x00000001ff1a7424 */ /* 0x000fe200078e00ff */
[----:B------:R-:W-:-:S03]  /*1150*/  IADD3 R11, P0, RZ, -R30, RZ ;  /* 0x8000001eff0b7210 */ /* 0x000fc60007f1e0ff */
[----:B------:R-:W2:Y:S02]  /*1160*/  LDC R10, c[0x0][0x618] ;  /* 0x00018600ff0a7b82 */ /* 0x000ea40000000800 */
[----:B------:R-:W-:-:S04]  /*1170*/  IMAD.X R9, RZ, RZ, ~R2, P0 ;  /* 0x000000ffff097224 */ /* 0x000fc800000e0e02 */
[-C--:B------:R-:W-:Y:S02]  /*1180*/  IMAD R2, R9, R28.reuse, RZ ;  /* 0x0000001c09027224 */ /* 0x080fe400078e02ff */
[----:B0-----:R-:W0:Y:S01]  /*1190*/  LDC R13, c[0x0][0x608] ;  /* 0x00018200ff0d7b82 */ /* 0x001e220000000800 */
[----:B------:R-:W-:-:S04]  /*11a0*/  IMAD.WIDE.U32 R8, R11, R28, R18 ;  /* 0x0000001c0b087225 */ /* 0x000fc800078e0012 */
[----:B------:R-:W-:Y:S02]  /*11b0*/  IMAD R11, R11, R29, R2 ;  /* 0x0000001d0b0b7224 */ /* 0x000fe400078e0202 */
[----:B------:R-:W-:Y:S01]  /*11c0*/  IMAD.MOV.U32 R2, RZ, RZ, -0x1 ;  /* 0xffffffffff027424 */ /* 0x000fe200078e00ff */
[----:B------:R-:W3:Y:S01]  /*11d0*/  LDC R31, c[0x0][0x658] ;  /* 0x00019600ff1f7b82 */ /* 0x000ee20000000800 */
[----:B------:R-:W-:Y:S01]  /*11e0*/  IMAD.IADD R9, R9, 0x1, R11 ;  /* 0x0000000109097824 */ /* 0x000fe200078e020b */
[----:B-1----:R-:W-:-:S04]  /*11f0*/  ISETP.NE.U32.AND P0, PT, R32, RZ, PT ;  /* 0x000000ff2000720c */ /* 0x002fc80003f05070 */
[----:B------:R-:W-:Y:S02]  /*1200*/  ISETP.NE.AND.EX P0, PT, R33, RZ, PT, P0 ;  /* 0x000000ff2100720c */ /* 0x000fe40003f05300 */
[----:B------:R-:W1:Y:S01]  /*1210*/  LDC R29, c[0x0][0x600] ;  /* 0x00018000ff1d7b82 */ /* 0x000e620000000800 */
[-CC-:B--2---:R-:W-:Y:S02]  /*1220*/  SHF.R.U64 R27, R8, R10.reuse, R9.reuse ;  /* 0x0000000a081b7219 */ /* 0x184fe40000001209 */
[----:B------:R-:W-:-:S05]  /*1230*/  SHF.R.U32.HI R8, RZ, R10, R9 ;  /* 0x0000000aff087219 */ /* 0x000fca0000011609 */
[----:B------:R-:W2:Y:S01]  /*1240*/  LDC R22, c[0x0][0x648] ;  /* 0x00019200ff167b82 */ /* 0x000ea20000000800 */
[-CC-:B0-----:R-:W-:Y:S02]  /*1250*/  SHF.R.U64 R34, R27, R13.reuse, R8.reuse ;  /* 0x0000000d1b227219 */ /* 0x181fe40000001208 */
[----:B------:R-:W-:-:S05]  /*1260*/  SHF.R.U32.HI R8, RZ, R13, R8 ;  /* 0x0000000dff087219 */ /* 0x000fca0000011608 */
[----:B------:R-:W0:Y:S01]  /*1270*/  LDC R24, c[0x0][0x638] ;  /* 0x00018e00ff187b82 */ /* 0x000e220000000800 */
[-CC-:B---3--:R-:W-:Y:S02]  /*1280*/  SHF.R.U64 R36, R34, R31.reuse, R8.reuse ;  /* 0x0000001f22247219 */ /* 0x188fe40000001208 */
[-C--:B------:R-:W-:Y:S02]  /*1290*/  SHF.L.U32 R2, R2, R31.reuse, RZ ;  /* 0x0000001f02027219 */ /* 0x080fe400000006ff */
[----:B------:R-:W-:Y:S01]  /*12a0*/  SHF.R.U32.HI R9, RZ, R31, R8 ;  /* 0x0000001fff097219 */ /* 0x000fe20000011608 */
[----:B------:R-:W-:Y:S01]  /*12b0*/  IMAD.MOV.U32 R8, RZ, RZ, R36 ;  /* 0x000000ffff087224 */ /* 0x000fe200078e0024 */
[----:B------:R-:W-:Y:S01]  /*12c0*/  LOP3.LUT R15, RZ, R2, RZ, 0x33, !PT ;  /* 0x00000002ff0f7212 */ /* 0x000fe200078e33ff */
[----:B------:R-:W3:Y:S01]  /*12d0*/  LDC R28, c[0x0][0x610] ;  /* 0x00018400ff1c7b82 */ /* 0x000ee20000000800 */
[----:B------:R-:W-:Y:S05]  /*12e0*/  @!P0 BRA `(.L_x_15) ;  /* 0x0000000000288947 */ /* 0x000fea0003800000 */
[----:B------:R-:W4:Y:S02]  /*12f0*/  LDC R13, c[0x0][0x64c] ;  /* 0x00019300ff0d7b82 */ /* 0x000f240000000800 */
[----:B----4-:R-:W-:-:S05]  /*1300*/  IADD3 R13, P0, R36, R13, RZ ;  /* 0x0000000d240d7210 */ /* 0x010fca0007f1e0ff */
        /* <DEDUP_REMOVED lines=8> */
.L_x_15:
[----:B--2---:R-:W-:Y:S01]  /*1390*/  SHF.R.U64 R7, R8, R22, R9 ;  /* 0x0000001608077219 */ /* 0x004fe20000001209 */
[----:B-1----:R-:W-:Y:S01]  /*13a0*/  VIADD R8, R29, 0xffffffff ;  /* 0xffffffff1d087836 */ /* 0x002fe20000000000 */
[----:B------:R-:W-:Y:S01]  /*13b0*/  SHF.L.U32 R2, R26, R31, RZ ;  /* 0x0000001f1a027219 */ /* 0x000fe200000006ff */
[----:B------:R-:W-:Y:S01]  /*13c0*/  @P1 IMAD R21, R25, R20, R6 ;  /* 0x0000001419151224 */ /* 0x000fe200078e0206 */
[----:B------:R-:W-:Y:S01]  /*13d0*/  LOP3.LUT R15, R34, R15, RZ, 0xc0, !PT ;  /* 0x0000000f220f7212 */ /* 0x000fe200078ec0ff */
[----:B------:R-:W-:Y:S01]  /*13e0*/  IMAD.MOV R9, RZ, RZ, -R7 ;  /* 0x000000ffff097224 */ /* 0x000fe200078e0a07 */
[----:B------:R-:W-:-:S03]  /*13f0*/  LOP3.LUT R8, R27, R8, RZ, 0xc0, !PT ;  /* 0x000000081b087212 */ /* 0x000fc600078ec0ff */
[----:B------:R-:W-:Y:S02]  /*1400*/  IMAD R6, R2, R7, R15 ;  /* 0x0000000702067224 */ /* 0x000fe400078e020f */
[----:B0-----:R-:W-:Y:S02]  /*1410*/  IMAD R2, R9, R24, R36 ;  /* 0x0000001809027224 */ /* 0x001fe400078e0224 */
[----:B---3--:R-:W-:Y:S02]  /*1420*/  IMAD R19, R6, R28, R21 ;  /* 0x0000001c06137224 */ /* 0x008fe400078e0215 */
[----:B------:R-:W-:Y:S02]  /*1430*/  IMAD R2, R2, R29, R8 ;  /* 0x0000001d02027224 */ /* 0x000fe400078e0208 */
[----:B------:R-:W-:-:S03]  /*1440*/  IMAD.MOV.U32 R6, RZ, RZ, 0x1 ;  /* 0x00000001ff067424 */ /* 0x000fc600078e00ff */
[----:B------:R-:W-:Y:S02]  /*1450*/  SEL R22, R2, R19, !P1 ;  /* 0x0000001302167207 */ /* 0x000fe40004800000 */
[----:B------:R-:W-:Y:S01]  /*1460*/  SEL R19, R19, R2, !P1 ;  /* 0x0000000213137207 */ /* 0x000fe20004800000 */
[----:B------:R-:W-:Y:S01]  /*1470*/  IMAD.MOV.U32 R2, RZ, RZ, R30 ;  /* 0x000000ffff027224 */ /* 0x000fe200078e001e */
[----:B------:R-:W-:-:S07]  /*1480*/  PRMT R8, R6, 0x7610, R8 ;  /* 0x0000761006087816 */ /* 0x000fce0000000008 */
.L_x_13:
[----:B------:R-:W-:Y:S05]  /*1490*/  @!P2 BRA `(.L_x_16) ;  /* 0x00000000000ca947 */ /* 0x000fea0003800000 */
[----:B------:R-:W-:Y:S01]  /*14a0*/  UCGABAR_WAIT ;  /* 0x0000000000007dc7 */ /* 0x000fe20008000000 */
[----:B------:R-:W-:Y:S01]  /*14b0*/  CCTL.IVALL ;  /* 0x00000000ff00798f */ /* 0x000fe20002000000 */
[----:B------:R-:W-:Y:S05]  /*14c0*/  BRA `(.L_x_17) ;  /* 0x0000000000047947 */ /* 0x000fea0003800000 */
.L_x_16:
[----:B------:R-:W-:Y:S06]  /*14d0*/  BAR.SYNC.DEFER_BLOCKING 0x0 ;  /* 0x0000000000007b1d */ /* 0x000fec0000010000 */
.L_x_17:
[----:B------:R-:W-:Y:S05]  /*14e0*/  @!P4 BRA `(.L_x_18) ;  /* 0x0000007400a0c947 */ /* 0x000fea0003800000 */
[----:B------:R-:W-:-:S13]  /*14f0*/  ISETP.GT.U32.AND P0, PT, R35, 0x1, PT ;  /* 0x000000012300780c */ /* 0x000fda0003f04070 */
[----:B------:R-:W-:Y:S05]  /*1500*/  @P0 EXIT ;  /* 0x000000000000094d */ /* 0x000fea0003800000 */
.L_x_19:
[----:B------:R-:W-:-:S08]  /*1510*/  NOP ;  /* 0x0000000000007918 */ /* 0x000fd00000000000 */
[----:B------:R-:W1:Y:S02]  /*1520*/  USETMAXREG.TRY_ALLOC.CTAPOOL UP0, 0xe8 ;  /* 0x000000e8000079c8 */ /* 0x000e640008000600 */
[----:B-1----:R-:W-:-:S13]  /*1530*/  PLOP3.LUT P0, PT, PT, PT, UP0, 0x80, 0x0 ;  /* 0x000000000000781c */ /* 0x002fda0003f0f008 */
[----:B------:R-:W-:Y:S05]  /*1540*/  @!P0 BRA `(.L_x_19) ;  /* 0xfffffffc00f08947 */ /* 0x000fea000383ffff */
[----:B------:R-:W-:-:S13]  /*1550*/  LOP3.LUT P0, RZ, R8, 0xff, RZ, 0xc0, !PT ;  /* 0x000000ff08ff7812 */ /* 0x000fda000780c0ff */
[----:B------:R-:W-:Y:S05]  /*1560*/  @!P0 EXIT ;  /* 0x000000000000894d */ /* 0x000fea0003800000 */
[----:B------:R-:W1:Y:S01]  /*1570*/  S2UR UR4, SR_CgaCtaId ;  /* 0x00000000000479c3 */ /* 0x000e620000008800 */
[----:B------:R-:W-:Y:S01]  /*1580*/  VIADD R14, R14, 0xffffffff ;  /* 0xffffffff0e0e7836 */ /* 0x000fe20000000000 */
[CC--:B------:R-:W-:Y:S01]  /*1590*/  LEA.HI R4, R0.reuse, R3.reuse, RZ, 0x2 ;  /* 0x0000000300047211 */ /* 0x0c0fe200078f10ff */
[----:B------:R-:W-:Y:S01]  /*15a0*/  UMOV UR41, 0x400 ;  /* 0x0000040000297882 */ /* 0x000fe20000000000 */
[----:B------:R-:W-:Y:S01]  /*15b0*/  LEA.HI R0, R0, R3, RZ, 0x5 ;  /* 0x0000000300007211 */ /* 0x000fe200078f28ff */
[----:B------:R-:W-:Y:S01]  /*15c0*/  UISETP.LT.AND UP0, UPT, UR40, 0x1, UPT ;  /* 0x000000012800788c */ /* 0x000fe2000bf01270 */
[----:B------:R-:W-:Y:S01]  /*15d0*/  R2UR UR42, R14 ;  /* 0x000000000e2a72ca */ /* 0x000fe200000e0000 */
[----:B------:R-:W-:Y:S01]  /*15e0*/  ULDC UR5, c[0x0][0x284] ;  /* 0x0000a10000057ab9 */ /* 0x000fe20000000800 */
[--C-:B------:R-:W-:Y:S01]  /*15f0*/  SHF.R.S32.HI R156, RZ, 0x2, R4.reuse ;  /* 0x00000002ff9c7819 */ /* 0x100fe20000011404 */
[----:B------:R-:W-:Y:S01]  /*1600*/  USEL UR43, UR40, 0x1, UP0 ;  /* 0x00000001282b7887 */ /* 0x000fe20008000000 */
[----:B------:R-:W-:Y:S01]  /*1610*/  SHF.R.S32.HI R5, RZ, 0x1f, R4 ;  /* 0x0000001fff057819 */ /* 0x000fe20000011404 */
[----:B------:R-:W-:Y:S01]  /*1620*/  USHF.L.U32 UR44, UR40, 0x1, URZ ;  /* 0x00000001282c7899 */ /* 0x000fe2000800063f */
[----:B------:R-:W-:Y:S01]  /*1630*/  LOP3.LUT R158, R4, 0xfffffffc, RZ, 0xc0, !PT ;  /* 0xfffffffc049e7812 */ /* 0x000fe200078ec0ff */
[----:B------:R-:W-:Y:S01]  /*1640*/  UIADD3 UR43, -UR43, UR40, URZ ;  /* 0x000000282b2b7290 */ /* 0x000fe2000fffe13f */
[----:B------:R-:W-:-:S02]  /*1650*/  LEA.HI R5, R5, R156, RZ, 0x3 ;  /* 0x0000009c05057211 */ /* 0x000fc400078f18ff */
[----:B------:R-:W-:Y:S01]  /*1660*/  ISETP.NE.AND P0, PT, R14, RZ, PT ;  /* 0x000000ff0e00720c */ /* 0x000fe20003f05270 */
[----:B------:R-:W-:Y:S01]  /*1670*/  IMAD.IADD R158, R3, 0x1, -R158 ;  /* 0x00000001039e7824 */ /* 0x000fe200078e0a9e */
[----:B------:R-:W-:Y:S01]  /*1680*/  LOP3.LUT R5, R5, 0xfffffff8, RZ, 0xc0, !PT ;  /* 0xfffffff805057812 */ /* 0x000fe200078ec0ff */
[----:B------:R-:W-:Y:S01]  /*1690*/  USHF.L.U32 UR42, UR42, 0x3, URZ ;  /* 0x000000032a2a7899 */ /* 0x000fe2000800063f */
[----:B------:R-:W-:-:S03]  /*16a0*/  SEL R165, RZ, 0x1, P0 ;  /* 0x00000001ffa57807 */ /* 0x000fc60000000000 */
[----:B------:R-:W-:Y:S01]  /*16b0*/  IMAD.IADD R156, R156, 0x1, -R5 ;  /* 0x000000019c9c7824 */ /* 0x000fe200078e0a05 */
[----:B-1----:R-:W-:Y:S01]  /*16c0*/  ULEA UR41, UR4, UR41, 0x18 ;  /* 0x0000002904297291 */ /* 0x002fe2000f8ec03f */
[----:B------:R-:W-:Y:S01]  /*16d0*/  SHF.R.S32.HI R5, RZ, 0x5, R0 ;  /* 0x00000005ff057819 */ /* 0x000fe20000011400 */
[----:B------:R-:W-:Y:S02]  /*16e0*/  IMAD.U32 R160, RZ, RZ, UR42 ;  /* 0x0000002affa07e24 */ /* 0x000fe4000f8e00ff */
[----:B------:R-:W-:Y:S01]  /*16f0*/  UIADD3 UR45, UR41, 0xc0, URZ ;  /* 0x000000c0292d7890 */ /* 0x000fe2000fffe03f */
[--C-:B------:R-:W-:Y:S01]  /*1700*/  SHF.R.S32.HI R157, RZ, 0x1f, R156.reuse ;  /* 0x0000001fff9d7819 */ /* 0x100fe2000001149c */
[C-C-:B------:R-:W-:Y:S01]  /*1710*/  IMAD R163, R5.reuse, -0x10, -R156.reuse ;  /* 0xfffffff005a37824 */ /* 0x140fe200078e0a9c */
[C---:B------:R-:W-:Y:S02]  /*1720*/  LOP3.LUT R162, R160.reuse, 0x8, RZ, 0xc0, !PT ;  /* 0x00000008a0a27812 */ /* 0x040fe400078ec0ff */
[----:B------:R-:W-:Y:S01]  /*1730*/  LOP3.LUT R160, R160, 0x8, RZ, 0xc, !PT ;  /* 0x00000008a0a07812 */ /* 0x000fe200078e0cff */
[----:B------:R-:W-:Y:S01]  /*1740*/  IMAD.U32 R159, RZ, RZ, UR45 ;  /* 0x0000002dff9f7e24 */ /* 0x000fe2000f8e00ff */
[----:B------:R-:W-:Y:S01]  /*1750*/  LOP3.LUT R162, R162, 0x18, RZ, 0x3c, !PT ;  /* 0x00000018a2a27812 */ /* 0x000fe200078e3cff */
[----:B------:R-:W-:-:S04]  /*1760*/  IMAD.WIDE R156, R5, 0x10, R156 ;  /* 0x00000010059c7825 */ /* 0x000fc800078e029c */
[----:B------:R-:W-:Y:S02]  /*1770*/  VIADD R161, R159, UR42 ;  /* 0x0000002a9fa17c36 */ /* 0x000fe40008000000 */
[----:B------:R-:W-:-:S07]  /*1780*/  VIADD R163, R163, UR5 ;  /* 0x00000005a3a37c36 */ /* 0x000fce0008000000 */
.L_x_299:
[----:B------:R-:W-:Y:S01]  /*1790*/  SHF.L.U32 R0, R165, 0x1f, RZ ;  /* 0x0000001fa5007819 */ /* 0x000fe200000006ff */
[----:B------:R-:W-:Y:S02]  /*17a0*/  ULDC UR4, c[0x0][0x28c] ;  /* 0x0000a30000047ab9 */ /* 0x000fe40000000800 */
[----:B------:R-:W-:Y:S01]  /*17b0*/  ISETP.LT.AND P1, PT, RZ, UR4, PT ;  /* 0x00000004ff007c0c */ /* 0x000fe2000bf21270 */
[----:B-1----:R-:W1:Y:S02]  /*17c0*/  SYNCS.PHASECHK.TRANS64.TRYWAIT P0, [R159+UR42], R0 ;  /* 0x000000009f0075a7 */ /* 0x002e64000800016a */
[----:B-1-34-:R-:W-:Y:S10]  /*17d0*/  @!P0 BRA `(.L_x_20) ;  /* 0x0000008400fc8947 */ /* 0x01aff40003800000 */
.L_x_328:
[----:B------:R-:W-:Y:S05]  /*17e0*/  @P1 BRA `(.L_x_21) ;  /* 0x0000000000401947 */ /* 0x000fea0003800000 */
[----:B-1----:R-:W-:Y:S01]  /*17f0*/  MOV R0, 0x0 ;  /* 0x0000000000007802 */ /* 0x002fe20000000f00 */
[----:B------:R-:W-:Y:S01]  /*1800*/  ULDC.64 UR4, c[0x4][0x68] ;  /* 0x01001a0000047ab9 */ /* 0x000fe20000000a00 */
[----:B------:R-:W-:Y:S01]  /*1810*/  ULDC.64 UR6, c[0x4][0x8] ;  /* 0x0100020000067ab9 */ /* 0x000fe20000000a00 */
[----:B------:R-:W-:Y:S01]  /*1820*/  IMAD.U32 R4, RZ, RZ, UR4 ;  /* 0x00000004ff047e24 */ /* 0x000fe2000f8e00ff */
[----:B------:R1:W2:Y:S01]  /*1830*/  LDC.64 R14, c[0x4][R0] ;  /* 0x01000000000e7b82 */ /* 0x0002a20000000a00 */
[----:B------:R-:W-:Y:S01]  /*1840*/  IMAD.U32 R5, RZ, RZ, UR5 ;  /* 0x00000005ff057e24 */ /* 0x000fe2000f8e00ff */
[----:B------:R-:W-:Y:S01]  /*1850*/  ULDC.64 UR4, c[0x4][0x70] ;  /* 0x01001c0000047ab9 */ /* 0x000fe20000000a00 */
[----:B------:R-:W-:Y:S02]  /*1860*/  IMAD.U32 R10, RZ, RZ, UR6 ;  /* 0x00000006ff0a7e24 */ /* 0x000fe4000f8e00ff */
[----:B------:R-:W-:Y:S02]  /*1870*/  IMAD.U32 R6, RZ, RZ, UR4 ;  /* 0x00000004ff067e24 */ /* 0x000fe4000f8e00ff */
[----:B------:R-:W-:-:S02]  /*1880*/  IMAD.U32 R7, RZ, RZ, UR5 ;  /* 0x00000005ff077e24 */ /* 0x000fc4000f8e00ff */
[----:B------:R-:W-:Y:S02]  /*1890*/  IMAD.U32 R11, RZ, RZ, UR7 ;  /* 0x00000007ff0b7e24 */ /* 0x000fe4000f8e00ff */
[----:B------:R-:W-:Y:S02]  /*18a0*/  IMAD.MOV.U32 R8, RZ, RZ, 0x1e1 ;  /* 0x000001e1ff087424 */ /* 0x000fe400078e00ff */
[----:B0-----:R-:W-:Y:S02]  /*18b0*/  IMAD.MOV.U32 R12, RZ, RZ, 0x1 ;  /* 0x00000001ff0c7424 */ /* 0x001fe400078e00ff */
[----:B-1----:R-:W-:-:S07]  /*18c0*/  IMAD.MOV.U32 R13, RZ, RZ, RZ ;  /* 0x000000ffff0d7224 */ /* 0x002fce00078e00ff */
[----:B------:R-:W-:-:S07]  /*18d0*/  LEPC R20, `(.L_x_21) ;  /* 0x000000001014794e */ /* 0x000fce0000000000 */
[----:B--2--5:R-:W-:Y:S05]  /*18e0*/  CALL.ABS.NOINC R14 ;  /* 0x000000000e007343 */ /* 0x024fea0003c00000 */
.L_x_21:
[----:B-1----:R-:W-:-:S04]  /*18f0*/  LOP3.LUT R0, R16, 0x1, RZ, 0xfc, !PT ;  /* 0x0000000110007812 */ /* 0x002fc800078efcff */
[----:B------:R-:W-:-:S13]  /*1900*/  ISETP.NE.AND P0, PT, R0, 0x3, PT ;  /* 0x000000030000780c */ /* 0x000fda0003f05270 */
[----:B------:R-:W-:Y:S05]  /*1910*/  @!P0 BRA `(.L_x_22) ;  /* 0x0000000000048947 */ /* 0x000fea0003800000 */
[----:B------:R-:W-:Y:S01]  /*1920*/  BPT.TRAP 0x1 ;  /* 0x000000040000795c */ /* 0x000fe20000300000 */
.L_x_22:
[----:B------:R-:W-:Y:S02]  /*1930*/  IMAD.U32 R3, RZ, RZ, UR39 ;  /* 0x00000027ff037e24 */ /* 0x000fe4000f8e00ff */
[----:B------:R-:W-:-:S03]  /*1940*/  IMAD.U32 R0, RZ, RZ, UR38 ;  /* 0x00000026ff007e24 */ /* 0x000fc6000f8e00ff */
[----:B------:R-:W-:Y:S02]  /*1950*/  LEA R3, R3, UR41, 0x3 ;  /* 0x0000002903037c11 */ /* 0x000fe4000f8e18ff */
[----:B------:R-:W-:-:S04]  /*1960*/  SHF.L.U32 R0, R0, 0x1f, RZ ;  /* 0x0000001f00007819 */ /* 0x000fc800000006ff */
[----:B------:R1:W2:Y:S01]  /*1970*/  SYNCS.PHASECHK.TRANS64.TRYWAIT P1, [R3+URZ], R0 ;  /* 0x00000000030075a7 */ /* 0x0002a2000802017f */
[----:B------:R-:W-:Y:S05]  /*1980*/  @!P0 BRA `(.L_x_23) ;  /* 0x0000000000048947 */ /* 0x000fea0003800000 */
[----:B------:R-:W-:Y:S01]  /*1990*/  BPT.TRAP 0x1 ;  /* 0x000000040000795c */ /* 0x000fe20000300000 */
.L_x_23:
[----:B------:R-:W-:-:S05]  /*19a0*/  IMAD.U32 R4, RZ, RZ, UR43 ;  /* 0x0000002bff047e24 */ /* 0x000fca000f8e00ff */
[----:B------:R-:W-:Y:S01]  /*19b0*/  ISETP.GE.AND P2, PT, R4, 0x1, PT ;  /* 0x000000010400780c */ /* 0x000fe20003f46270 */
[----:B--2---:R-:W-:-:S12]  /*19c0*/  @P1 BRA `(.L_x_24) ;  /* 0x0000000000081947 */ /* 0x004fd80003800000 */
[----:B------:R-:W2:Y:S02]  /*19d0*/  SYNCS.PHASECHK.TRANS64.TRYWAIT P1, [R3+URZ], R0 ;  /* 0x00000000030075a7 */ /* 0x000ea4000802017f */
[----:B--2---:R-:W-:Y:S05]  /*19e0*/  @!P1 BRA `(.L_x_25) ;  /* 0x00000084008c9947 */ /* 0x004fea0003800000 */
.L_x_24:
[----:B------:R-:W-:Y:S05]  /*19f0*/  WARPSYNC.ALL ;  /* 0x0000000000007948 */ /* 0x000fea0003800000 */
[----:B------:R-:W-:Y:S01]  /*1a00*/  UIADD3 UR4, UR41, 0x180, URZ ;  /* 0x0000018029047890 */ /* 0x000fe2000fffe03f */
[----:B------:R-:W-:Y:S01]  /*1a10*/  WARPGROUP.ARRIVE ;  /* 0x00000000000079c5 */ /* 0x000fe20000000000 */
[----:B------:R-:W-:Y:S02]  /*1a20*/  UIADD3 UR5, UR41, 0xb180, URZ ;  /* 0x0000b18029057890 */ /* 0x000fe4000fffe03f */
[----:B------:R-:W-:Y:S02]  /*1a30*/  USHF.R.U32.HI UR4, URZ, 0x4, UR4 ;  /* 0x000000043f047899 */ /* 0x000fe40008011604 */
[----:B------:R-:W-:-:S02]  /*1a40*/  USHF.R.U32.HI UR5, URZ, 0x4, UR5 ;  /* 0x000000043f057899 */ /* 0x000fc40008011605 */
[----:B------:R-:W-:Y:S02]  /*1a50*/  ULOP3.LUT UR4, UR4, 0x3fff, URZ, 0xc0, !UPT ;  /* 0x00003fff04047892 */ /* 0x000fe4000f8ec03f */
[----:B------:R-:W-:Y:S02]  /*1a60*/  ULOP3.LUT UR5, UR5, 0x3fff, URZ, 0xc0, !UPT ;  /* 0x00003fff05057892 */ /* 0x000fe4000f8ec03f */
[----:B------:R-:W-:Y:S02]  /*1a70*/  ULOP3.LUT UR10, UR4, 0x10000, URZ, 0xfc, !UPT ;  /* 0x00010000040a7892 */ /* 0x000fe4000f8efc3f */
[----:B------:R-:W-:Y:S02]  /*1a80*/  ULOP3.LUT UR9, UR5, 0x10000, URZ, 0xfc, !UPT ;  /* 0x0001000005097892 */ /* 0x000fe4000f8efc3f */
[----:B------:R-:W-:Y:S02]  /*1a90*/  ULEA UR4, UR39, UR10, 0x8 ;  /* 0x0000000a27047291 */ /* 0x000fe4000f8e403f */
[----:B------:R-:W-:Y:S01]  /*1aa0*/  ULEA UR6, UR39, UR9, 0xa ;  /* 0x0000000927067291 */ /* 0x000fe2000f8e503f */
[----:B------:R-:W-:Y:S01]  /*1ab0*/  UMOV UR5, 0x80000020 ;  /* 0x8000002000057882 */ /* 0x000fe20000000000 */
[----:B------:R-:W-:-:S07]  /*1ac0*/  UMOV UR7, 0x80000020 ;  /* 0x8000002000077882 */ /* 0x000fce0000000000 */
[----:B------:R-:W-:Y:S01]  /*1ad0*/  IGMMA.64x256x32.S8.S8 R24, gdesc[UR4], RZ, !UPT, gsb0 ;  /* 0x06600000041879f1 */ /* 0x000fe2000c0410ff */
[----:B------:R-:W-:Y:S02]  /*1ae0*/  UIADD3 UR4, UR4, 0x2, URZ ;  /* 0x0000000204047890 */ /* 0x000fe4000fffe03f */
[----:B------:R-:W-:Y:S01]  /*1af0*/  UIADD3 UR6, UR6, 0x2, URZ ;  /* 0x0000000206067890 */ /* 0x000fe2000fffe03f */
[----:B------:R-:W-:Y:S01]  /*1b00*/  UMOV UR5, 0x80000020 ;  /* 0x8000002000057882 */ /* 0x000fe20000000000 */
[----:B------:R-:W-:Y:S01]  /*1b10*/  UMOV UR7, 0x80000020 ;  /* 0x8000002000077882 */ /* 0x000fe20000000000 */
[----:B------:R-:W-:Y:S02]  /*1b20*/  WARPGROUP.DEPBAR.LE gsb0, 0x0 ;  /* 0x00008000000079c5 */ /* 0x000fe40000010000 */
[----:B------:R-:W-:-:S06]  /*1b30*/  WARPGROUP.ARRIVE ;  /* 0x00000000000079c5 */ /* 0x000fcc0000000000 */
[----:B------:R-:W-:Y:S03]  /*1b40*/  IGMMA.64x256x32.S8.S8 R24, gdesc[UR4], R24, gsb0 ;  /* 0x06600000041879f1 */ /* 0x000fe60008041018 */
[----:B------:R-:W-:Y:S02]  /*1b50*/  WARPGROUP.DEPBAR.LE gsb0, 0x0 ;  /* 0x00008000000079c5 */ /* 0x000fe40000010000 */
[----:B------:R-:W-:Y:S05]  /*1b60*/  @!P2 BRA `(.L_x_26) ;  /* 0x0000000000d4a947 */ /* 0x000fea0003800000 */
[----:B------:R-:W-:Y:S01]  /*1b70*/  UIADD3 UR4, UR39, 0x1, URZ ;  /* 0x0000000127047890 */ /* 0x000fe2000fffe03f */
[----:B-12---:R-:W-:Y:S02]  /*1b80*/  IMAD.U32 R0, RZ, RZ, UR43 ;  /* 0x0000002bff007e24 */ /* 0x006fe4000f8e00ff */
[----:B------:R-:W-:Y:S01]  /*1b90*/  IMAD.U32 R3, RZ, RZ, UR39 ;  /* 0x00000027ff037e24 */ /* 0x000fe2000f8e00ff */
[----:B------:R-:W-:-:S04]  /*1ba0*/  UISETP.NE.AND UP0, UPT, UR4, 0xb, UPT ;  /* 0x0000000b0400788c */ /* 0x000fc8000bf05270 */
[----:B------:R-:W-:Y:S02]  /*1bb0*/  USEL UR5, URZ, 0x1, UP0 ;  /* 0x000000013f057887 */ /* 0x000fe40008000000 */
[----:B------:R-:W-:Y:S02]  /*1bc0*/  USEL UR8, UR4, URZ, UP0 ;  /* 0x0000003f04087287 */ /* 0x000fe40008000000 */
[----:B------:R-:W-:-:S06]  /*1bd0*/  ULOP3.LUT UR5, UR38, UR5, URZ, 0x3c, !UPT ;  /* 0x0000000526057292 */ /* 0x000fcc000f8e3c3f */
[----:B------:R-:W-:-:S07]  /*1be0*/  IMAD.U32 R6, RZ, RZ, UR5 ;  /* 0x00000005ff067e24 */ /* 0x000fce000f8e00ff */
.L_x_33:
[----:B------:R-:W-:Y:S05]  /*1bf0*/  @!P0 BRA `(.L_x_27) ;  /* 0x0000000000048947 */ /* 0x000fea0003800000 */
[----:B------:R-:W-:Y:S01]  /*1c00*/  BPT.TRAP 0x1 ;  /* 0x000000040000795c */ /* 0x000fe20000300000 */
.L_x_27:
[----:B------:R-:W-:Y:S01]  /*1c10*/  ULEA UR4, UR8, UR41, 0x3 ;  /* 0x0000002908047291 */ /* 0x000fe2000f8e183f */
[----:B------:R-:W-:-:S08]  /*1c20*/  SHF.L.U32 R4, R6, 0x1f, RZ ;  /* 0x0000001f06047819 */ /* 0x000fd000000006ff */
[----:B------:R1:W2:Y:S01]  /*1c30*/  SYNCS.PHASECHK.TRANS64.TRYWAIT P1, [UR4], R4 ;  /* 0x00000004ff0075a7 */ /* 0x0002a20008020144 */
[----:B------:R-:W-:Y:S05]  /*1c40*/  @!P0 BRA `(.L_x_28) ;  /* 0x0000000000048947 */ /* 0x000fea0003800000 */
[----:B------:R-:W-:Y:S01]  /*1c50*/  BPT.TRAP 0x1 ;  /* 0x000000040000795c */ /* 0x000fe20000300000 */
.L_x_28:
[----:B--2---:R-:W-:Y:S05]  /*1c60*/  @P1 BRA `(.L_x_29) ;  /* 0x0000000000081947 */ /* 0x004fea0003800000 */
[----:B------:R-:W2:Y:S02]  /*1c70*/  SYNCS.PHASECHK.TRANS64.TRYWAIT P1, [UR4], R4 ;  /* 0x00000004ff0075a7 */ /* 0x000ea40008020144 */
[----:B--2---:R-:W-:Y:S05]  /*1c80*/  @!P1 BRA `(.L_x_30) ;  /* 0x0000008000f89947 */ /* 0x004fea0003800000 */
.L_x_29:
[----:B------:R-:W-:Y:S01]  /*1c90*/  ULEA UR4, UR8, UR10, 0x8 ;  /* 0x0000000a08047291 */ /* 0x000fe2000f8e403f */
[----:B------:R-:W-:Y:S01]  /*1ca0*/  WARPGROUP.ARRIVE ;  /* 0x00000000000079c5 */ /* 0x000fe20000000000 */
[----:B------:R-:W-:Y:S01]  /*1cb0*/  ULEA UR6, UR8, UR9, 0xa ;  /* 0x0000000908067291 */ /* 0x000fe2000f8e503f */
[----:B------:R-:W-:Y:S01]  /*1cc0*/  UMOV UR5, 0x80000020 ;  /* 0x8000002000057882 */ /* 0x000fe20000000000 */
[----:B------:R-:W-:-:S07]  /*1cd0*/  UMOV UR7, 0x80000020 ;  /* 0x8000002000077882 */ /* 0x000fce0000000000 */
[----:B------:R-:W-:Y:S01]  /*1ce0*/  IGMMA.64x256x32.S8.S8 R24, gdesc[UR4], R24, gsb0 ;  /* 0x06600000041879f1 */ /* 0x000fe20008041018 */
        /* <DEDUP_REMOVED lines=9> */
[----:B------:R-:W-:Y:S01]  /*1d80*/  BPT.TRAP 0x1 ;  /* 0x000000040000795c */ /* 0x000fe20000300000 */
.L_x_31:
[----:B------:R-:W-:-:S13]  /*1d90*/  ISETP.NE.AND P1, PT, R154, RZ, PT ;  /* 0x000000ff9a00720c */ /* 0x000fda0003f25270 */
[----:B-12---:R-:W-:-:S05]  /*1da0*/  @P1 LEA R4, R3, UR41, 0x3 ;  /* 0x0000002903041c11 */ /* 0x006fca000f8e18ff */
[----:B------:R-:W-:-:S05]  /*1db0*/  @P1 VIADD R4, R4, 0x58 ;  /* 0x0000005804041836 */ /* 0x000fca0000000000 */
[----:B------:R-:W-:-:S04]  /*1dc0*/  @P1 PRMT R4, R155, 0x654, R4 ;  /* 0x000006549b041816 */ /* 0x000fc80000000004 */
[----:B------:R1:W-:Y:S01]  /*1dd0*/  @P1 SYNCS.ARRIVE.TRANS64.RED.A1T0 RZ, [R4+URZ], RZ ;  /* 0x000000ff04ff19a7 */ /* 0x0003e2000810043f */
[----:B------:R-:W-:-:S13]  /*1de0*/  ISETP.GT.U32.AND P1, PT, R16, 0x1, PT ;  /* 0x000000011000780c */ /* 0x000fda0003f24070 */
[----:B-1----:R-:W-:Y:S05]  /*1df0*/  @P1 BRA `(.L_x_32) ;  /* 0x0000000000041947 */ /* 0x002fea0003800000 */
[----:B------:R-:W-:Y:S01]  /*1e00*/  BPT.TRAP 0x1 ;  /* 0x000000040000795c */ /* 0x000fe20000300000 */
.L_x_32:
[----:B------:R-:W-:Y:S01]  /*1e10*/  UIADD3 UR8, UR8, 0x1, URZ ;  /* 0x0000000108087890 */ /* 0x000fe2000fffe03f */
[C---:B------:R-:W-:Y:S01]  /*1e20*/  ISETP.GT.AND P2, PT, R0.reuse, 0x1, PT ;  /* 0x000000010000780c */ /* 0x040fe20003f44270 */
[----:B------:R-:W-:Y:S02]  /*1e30*/  VIADD R3, R3, 0x1 ;  /* 0x0000000103037836 */ /* 0x000fe40000000000 */
[----:B------:R-:W-:Y:S01]  /*1e40*/  UISETP.NE.AND UP0, UPT, UR8, 0xb, UPT ;  /* 0x0000000b0800788c */ /* 0x000fe2000bf05270 */
[----:B------:R-:W-:Y:S02]  /*1e50*/  VIADD R0, R0, 0xffffffff ;  /* 0xffffffff00007836 */ /* 0x000fe40000000000 */
[C---:B------:R-:W-:Y:S01]  /*1e60*/  ISETP.NE.AND P1, PT, R3.reuse, 0xb, PT ;  /* 0x0000000b0300780c */ /* 0x040fe20003f25270 */
[----:B------:R-:W-:Y:S02]  /*1e70*/  USEL UR4, URZ, 0x1, UP0 ;  /* 0x000000013f047887 */ /* 0x000fe40008000000 */
[----:B------:R-:W-:Y:S01]  /*1e80*/  USEL UR8, UR8, URZ, UP0 ;  /* 0x0000003f08087287 */ /* 0x000fe20008000000 */
[----:B------:R-:W-:-:S03]  /*1e90*/  SEL R3, R3, RZ, P1 ;  /* 0x000000ff03037207 */ /* 0x000fc60000800000 */
[----:B------:R-:W-:Y:S01]  /*1ea0*/  LOP3.LUT R6, R6, UR4, RZ, 0x3c, !PT ;  /* 0x0000000406067c12 */ /* 0x000fe2000f8e3cff */
[----:B------:R-:W-:Y:S07]  /*1eb0*/  @P2 BRA `(.L_x_33) ;  /* 0xfffffffc004c2947 */ /* 0x000fee000383ffff */
.L_x_26:
[----:B-12---:R-:W1:Y:S01]  /*1ec0*/  LDC R0, c[0x0][0x28c] ;  /* 0x0000a300ff007b82 */ /* 0x006e620000000800 */
[----:B------:R2:W-:Y:S01]  /*1ed0*/  SYNCS.ARRIVE.TRANS64.A1T0 RZ, [R160+UR45], RZ ;  /* 0x000000ffa0ff79a7 */ /* 0x0005e2000810002d */
[----:B-1----:R-:W-:-:S13]  /*1ee0*/  ISETP.GE.AND P1, PT, R0, 0x1, PT ;  /* 0x000000010000780c */ /* 0x002fda0003f26270 */
[----:B--2---:R-:W-:Y:S05]  /*1ef0*/  @!P1 BRA `(.L_x_34) ;  /* 0x0000000000449947 */ /* 0x004fea0003800000 */
[----:B------:R-:W-:Y:S05]  /*1f00*/  @!P0 BRA `(.L_x_35) ;  /* 0x0000000000048947 */ /* 0x000fea0003800000 */
[----:B------:R-:W-:Y:S01]  /*1f10*/  BPT.TRAP 0x1 ;  /* 0x000000040000795c */ /* 0x000fe20000300000 */
.L_x_35:
[----:B------:R-:W-:-:S13]  /*1f20*/  ISETP.NE.AND P0, PT, R154, RZ, PT ;  /* 0x000000ff9a00720c */ /* 0x000fda0003f05270 */
[----:B------:R-:W-:-:S05]  /*1f30*/  VOTEU.ANY UP0, P0 ;  /* 0x00000000003f7886 */ /* 0x000fca0000000100 */
[----:B------:R-:W-:-:S06]  /*1f40*/  @UP0 UIADD3 UR4, UR43, UR39, URZ ;  /* 0x000000272b040290 */ /* 0x000fcc000fffe03f */
[----:B------:R-:W-:Y:S02]  /*1f50*/  IMAD.U32 R4, RZ, RZ, UR4 ;  /* 0x00000004ff047e24 */ /* 0x000fe4000f8e00ff */
[----:B------:R-:W-:Y:S02]  /*1f60*/  IMAD.U32 R3, RZ, RZ, UR4 ;  /* 0x00000004ff037e24 */ /* 0x000fe4000f8e00ff */
[----:B------:R-:W-:-:S05]  /*1f70*/  @P0 IMAD.WIDE.U32 R4, R4, -0x45d1745d, RZ ;  /* 0xba2e8ba304040825 */ /* 0x000fca00078e00ff */
[----:B------:R-:W-:-:S05]  /*1f80*/  @P0 SHF.R.U32.HI R0, RZ, 0x3, R5 ;  /* 0x00000003ff000819 */ /* 0x000fca0000011605 */
[----:B------:R-:W-:-:S05]  /*1f90*/  @P0 IMAD R0, R0, -0xb, R3 ;  /* 0xfffffff500000824 */ /* 0x000fca00078e0203 */
[----:B------:R-:W-:-:S05]  /*1fa0*/  @P0 LEA R0, R0, UR41, 0x3 ;  /* 0x0000002900000c11 */ /* 0x000fca000f8e18ff */
[----:B------:R-:W-:-:S05]  /*1fb0*/  @P0 VIADD R0, R0, 0x58 ;  /* 0x0000005800000836 */ /* 0x000fca0000000000 */
[----:B------:R-:W-:-:S04]  /*1fc0*/  @P0 PRMT R0, R155, 0x654, R0 ;  /* 0x000006549b000816 */ /* 0x000fc80000000000 */
[----:B------:R1:W-:Y:S01]  /*1fd0*/  @P0 SYNCS.ARRIVE.TRANS64.RED.A1T0 RZ, [R0+URZ], RZ ;  /* 0x000000ff00ff09a7 */ /* 0x0003e2000810043f */
[----:B------:R-:W-:-:S13]  /*1fe0*/  ISETP.GT.U32.AND P0, PT, R16, 0x1, PT ;  /* 0x000000011000780c */ /* 0x000fda0003f04070 */
[----:B-1----:R-:W-:Y:S05]  /*1ff0*/  @P0 BRA `(.L_x_34) ;  /* 0x0000000000040947 */ /* 0x002fea0003800000 */
[----:B------:R-:W-:Y:S01]  /*2000*/  BPT.TRAP 0x1 ;  /* 0x000000040000795c */ /* 0x000fe20000300000 */
.L_x_34:
[----:B------:R-:W-:Y:S01]  /*2010*/  SHF.L.U32 R0, R165, 0x1f, RZ ;  /* 0x0000001fa5007819 */ /* 0x000fe200000006ff */
[----:B------:R-:W-:Y:S01]  /*2020*/  UIADD3 UR39, UR44, UR39, URZ ;  /* 0x000000272c277290 */ /* 0x000fe2000fffe03f */
[----:B------:R-:W1:Y:S01]  /*2030*/  LDC R7, c[0x0][0x288] ;  /* 0x0000a200ff077b82 */ /* 0x000e620000000800 */
[----:B------:R-:W-:Y:S01]  /*2040*/  UISETP.GE.U32.AND UP1, UPT, UR44, 0xb, UPT ;  /* 0x0000000b2c00788c */ /* 0x000fe2000bf26070 */
[----:B------:R-:W-:Y:S01]  /*2050*/  IMAD.SHL.U32 R10, R158, 0x2, RZ ;  /* 0x000000029e0a7824 */ /* 0x000fe200078e00ff */
[----:B------:R-:W-:Y:S02]  /*2060*/  UISETP.GT.U32.AND UP0, UPT, UR39, 0xa, UPT ;  /* 0x0000000a2700788c */ /* 0x000fe4000bf04070 */
[----:B------:R-:W-:Y:S02]  /*2070*/  UIMAD.WIDE.U32 UR4, UR39, -0x45d1745d, URZ ;  /* 0xba2e8ba3270478a5 */ /* 0x000fe4000f8e003f */
[----:B------:R-:W-:Y:S01]  /*2080*/  UISETP.LT.U32.AND UP0, UPT, UR44, 0xb, UP0 ;  /* 0x0000000b2c00788c */ /* 0x000fe20008701070 */
[----:B------:R-:W2:Y:S01]  /*2090*/  SYNCS.PHASECHK.TRANS64.TRYWAIT P0, [R159+UR42+0x10], R0 ;  /* 0x000010009f0075a7 */ /* 0x000ea2000800016a */
[----:B------:R-:W-:Y:S01]  /*20a0*/  USHF.R.U32.HI UR4, URZ, 0x3, UR5 ;  /* 0x000000033f047899 */ /* 0x000fe20008011605 */
[----:B------:R-:W-:Y:S01]  /*20b0*/  SHF.R.S32.HI R11, RZ, 0x1f, R10 ;  /* 0x0000001fff0b7819 */ /* 0x000fe2000001140a */
[----:B------:R-:W-:-:S02]  /*20c0*/  USEL UR6, URZ, 0x1, !UP0 ;  /* 0x000000013f067887 */ /* 0x000fc4000c000000 */
[----:B------:R-:W-:Y:S02]  /*20d0*/  UIMAD UR39, UR4, -0xb, UR39 ;  /* 0xfffffff5042778a4 */ /* 0x000fe4000f8e0227 */
[----:B------:R-:W-:-:S04]  /*20e0*/  ULOP3.LUT UR38, UR38, UR6, URZ, 0x3c, !UPT ;  /* 0x0000000626267292 */ /* 0x000fc8000f8e3c3f */
[----:B------:R-:W-:Y:S01]  /*20f0*/  @UP1 ULOP3.LUT UR38, UR38, 0x1, UR4, 0x78, !UPT ;  /* 0x0000000126261892 */ /* 0x000fe2000f8e7804 */
[----:B-12---:R-:W-:Y:S11]  /*2100*/  @!P0 BRA `(.L_x_36) ;  /* 0x0000007c00f08947 */ /* 0x006ff60003800000 */
.L_x_329:
[----:B-1----:R-:W-:Y:S01]  /*2110*/  IMAD.SHL.U32 R0, R19, 0x40, RZ ;  /* 0x0000004013007824 */ /* 0x002fe200078e00ff */
[----:B------:R-:W-:Y:S01]  /*2120*/  ULDC UR6, c[0x0][0x284] ;  /* 0x0000a10000067ab9 */ /* 0x000fe20000000800 */
[----:B------:R-:W-:Y:S01]  /*2130*/  IMAD.SHL.U32 R14, R22, 0x100, RZ ;  /* 0x00000100160e7824 */ /* 0x000fe200078e00ff */
[----:B------:R-:W-:Y:S01]  /*2140*/  SHF.R.S32.HI R20, RZ, 0x1f, R2 ;  /* 0x0000001fff147819 */ /* 0x000fe20000011402 */
[----:B------:R-:W-:Y:S01]  /*2150*/  ULDC.64 UR4, c[0x0][0x5d0] ;  /* 0x0001740000047ab9 */ /* 0x000fe20000000a00 */
[----:B------:R-:W-:Y:S01]  /*2160*/  ISETP.GE.AND P0, PT, R0, UR6, PT ;  /* 0x0000000600007c0c */ /* 0x000fe2000bf06270 */
[----:B------:R-:W-:Y:S01]  /*2170*/  IMAD.WIDE.U32 R4, R2, UR4, R10 ;  /* 0x0000000402047c25 */ /* 0x000fe2000f8e000a */
[----:B------:R-:W-:Y:S02]  /*2180*/  SHF.R.S32.HI R15, RZ, 0x1f, R14 ;  /* 0x0000001fff0f7819 */ /* 0x000fe4000001140e */
[----:B------:R-:W-:Y:S01]  /*2190*/  ISETP.GE.OR P0, PT, R14, R7, P0 ;  /* 0x000000070e00720c */ /* 0x000fe20000706670 */
[----:B------:R-:W-:Y:S01]  /*21a0*/  IMAD R3, R20, UR4, RZ ;  /* 0x0000000414037c24 */ /* 0x000fe2000f8e02ff */
[----:B------:R-:W-:-:S03]  /*21b0*/  IADD3 R4, P1, R14, R4, RZ ;  /* 0x000000040e047210 */ /* 0x000fc60007f3e0ff */
[----:B------:R-:W-:-:S05]  /*21c0*/  IMAD R3, R2, UR5, R3 ;  /* 0x0000000502037c24 */ /* 0x000fca000f8e0203 */
[----:B------:R-:W-:-:S03]  /*21d0*/  IADD3.X R5, R15, R5, R3, P1, !PT ;  /* 0x000000050f057210 */ /* 0x000fc60000ffe403 */
[----:B------:R-:W-:Y:S05]  /*21e0*/  @P0 BRA `(.L_x_37) ;  /* 0x0000006000b00947 */ /* 0x000fea0003800000 */
[----:B0-----:R-:W0:Y:S01]  /*21f0*/  LDC.64 R12, c[0x0][0x5c8] ;  /* 0x00017200ff0c7b82 */ /* 0x001e220000000a00 */
[----:B------:R-:W-:Y:S01]  /*2200*/  IMAD.WIDE R8, R19, 0x40, R156 ;  /* 0x0000004013087825 */ /* 0x000fe200078e029c */
[----:B------:R-:W-:Y:S01]  /*2210*/  ULDC.64 UR4, c[0x0][0x5c0] ;  /* 0x0001700000047ab9 */ /* 0x000fe20000000a00 */
[----:B------:R-:W-:Y:S02]  /*2220*/  BSSY B0, `(.L_x_37) ;  /* 0x0000628000007945 */ /* 0x000fe40003800000 */
[----:B------:R-:W-:Y:S02]  /*2230*/  IMAD.IADD R22, R163, 0x1, -R0 ;  /* 0x00000001a3167824 */ /* 0x000fe400078e0a00 */
[-C--:B0-----:R-:W-:Y:S02]  /*2240*/  IMAD R3, R9, R12.reuse, RZ ;  /* 0x0000000c09037224 */ /* 0x081fe400078e02ff */
[----:B------:R-:W-:-:S04]  /*2250*/  IMAD.WIDE.U32 R4, R8, R12, R4 ;  /* 0x0000000c08047225 */ /* 0x000fc800078e0004 */
[----:B------:R-:W-:Y:S01]  /*2260*/  IMAD R3, R8, R13, R3 ;  /* 0x0000000d08037224 */ /* 0x000fe200078e0203 */
[----:B------:R-:W-:-:S03]  /*2270*/  IADD3 R4, P0, R4, UR4, RZ ;  /* 0x0000000404047c10 */ /* 0x000fc6000ff1e0ff */
[----:B------:R-:W-:Y:S01]  /*2280*/  IMAD.IADD R3, R5, 0x1, R3 ;  /* 0x0000000105037824 */ /* 0x000fe200078e0203 */
[----:B------:R-:W-:-:S04]  /*2290*/  LEA R6, P1, R12, R4, 0x3 ;  /* 0x000000040c067211 */ /* 0x000fc800078218ff */
[----:B------:R-:W-:Y:S01]  /*22a0*/  IADD3.X R5, R3, UR5, RZ, P0, !PT ;  /* 0x0000000503057c10 */ /* 0x000fe200087fe4ff */
[----:B------:R-:W-:Y:S01]  /*22b0*/  IMAD R3, R158, -0x2, R7 ;  /* 0xfffffffe9e037824 */ /* 0x000fe200078e0207 */
[----:B-----5:R-:W-:Y:S02]  /*22c0*/  ISETP.NE.AND P0, PT, R152, RZ, PT ;  /* 0x000000ff9800720c */ /* 0x020fe40003f05270 */
[----:B------:R-:W-:Y:S01]  /*22d0*/  LEA.HI.X R7, R12, R5, R13, 0x3, P1 ;  /* 0x000000050c077211 */ /* 0x000fe200008f1c0d */
[----:B------:R-:W-:-:S10]  /*22e0*/  IMAD.IADD R0, R3, 0x1, -R14 ;  /* 0x0000000103007824 */ /* 0x000fd400078e0a0e */
[----:B------:R-:W-:Y:S05]  /*22f0*/  @!P0 BRA `(.L_x_38) ;  /* 0x0000004800608947 */ /* 0x000fea0003800000 */
[----:B------:R-:W0:Y:S01]  /*2300*/  LDC.64 R166, c[0x0][0x5b0] ;  /* 0x00016c00ffa67b82 */ /* 0x000e220000000a00 */
[----:B------:R-:W-:Y:S01]  /*2310*/  ULDC.64 UR4, c[0x0][0x5b8] ;  /* 0x00016e0000047ab9 */ /* 0x000fe20000000a00 */
[----:B------:R-:W-:Y:S01]  /*2320*/  ISETP.GE.AND P1, PT, R22, 0x1, PT ;  /* 0x000000011600780c */ /* 0x000fe20003f26270 */
[----:B------:R-:W-:Y:S01]  /*2330*/  IMAD.WIDE.U32 R10, R2, UR4, R10 ;  /* 0x00000004020a7c25 */ /* 0x000fe2000f8e000a */
[----:B------:R-:W-:Y:S02]  /*2340*/  BSSY B1, `(.L_x_39) ;  /* 0x000000e000017945 */ /* 0x000fe40003800000 */
[----:B------:R-:W-:Y:S01]  /*2350*/  ISETP.LT.OR P5, PT, R0, 0x1, !P1 ;  /* 0x000000010000780c */ /* 0x000fe20004fa1670 */
[----:B------:R-:W-:Y:S01]  /*2360*/  IMAD R3, R20, UR4, RZ ;  /* 0x0000000414037c24 */ /* 0x000fe2000f8e02ff */
[----:B------:R-:W1:Y:S01]  /*2370*/  LDC.64 R12, c[0x0][0x5a8] ;  /* 0x00016a00ff0c7b82 */ /* 0x000e620000000a00 */
[----:B------:R-:W-:Y:S02]  /*2380*/  IADD3 R14, P0, R14, R10, RZ ;  /* 0x0000000a0e0e7210 */ /* 0x000fe40007f1e0ff */
[----:B------:R-:W-:-:S05]  /*2390*/  IMAD R3, R2, UR5, R3 ;  /* 0x0000000502037c24 */ /* 0x000fca000f8e0203 */
[----:B------:R-:W-:Y:S01]  /*23a0*/  IADD3.X R15, R15, R11, R3, P0, !PT ;  /* 0x0000000b0f0f7210 */ /* 0x000fe200007fe403 */
[-C--:B0-----:R-:W-:Y:S02]  /*23b0*/  IMAD R10, R9, R166.reuse, RZ ;  /* 0x000000a6090a7224 */ /* 0x081fe400078e02ff */
[----:B------:R-:W-:-:S04]  /*23c0*/  IMAD.WIDE.U32 R2, R8, R166, R14 ;  /* 0x000000a608027225 */ /* 0x000fc800078e000e */
[----:B------:R-:W-:Y:S01]  /*23d0*/  IMAD R21, R8, R167, R10 ;  /* 0x000000a708157224 */ /* 0x000fe200078e020a */
[----:B-1----:R-:W-:-:S04]  /*23e0*/  IADD3 R2, P0, R2, R12, RZ ;  /* 0x0000000c02027210 */ /* 0x002fc80007f1e0ff */
[----:B------:R-:W-:Y:S01]  /*23f0*/  IADD3.X R3, R13, R3, R21, P0, !PT ;  /* 0x000000030d037210 */ /* 0x000fe200007fe415 */
[----:B------:R-:W-:Y:S08]  /*2400*/  @P5 BRA `(.L_x_40) ;  /* 0x0000000000045947 */ /* 0x000ff00003800000 */
[----:B------:R0:W5:Y:S02]  /*2410*/  LDG.E.U8 R164, desc[UR36][R2.64] ;  /* 0x0000002402a47981 */ /* 0x000164000c1e1100 */
.L_x_40:
[----:B------:R-:W-:Y:S05]  /*2420*/  BSYNC B1 ;  /* 0x0000000000017941 */ /* 0x000fea0003800000 */
.L_x_39:
[----:B-----5:R-:W-:Y:S01]  /*2430*/  LOP3.LUT R9, R164, 0xffff, RZ, 0xc0, !PT ;  /* 0x0000ffffa4097812 */ /* 0x020fe200078ec0ff */
[C---:B------:R-:W-:Y:S01]  /*2440*/  IMAD.SHL.U32 R10, R166.reuse, 0x8, RZ ;  /* 0x00000008a60a7824 */ /* 0x040fe200078e00ff */
[----:B------:R-:W-:Y:S01]  /*2450*/  SHF.L.U64.HI R11, R166, 0x3, R167 ;  /* 0x00000003a60b7819 */ /* 0x000fe200000102a7 */
[----:B------:R-:W-:Y:S01]  /*2460*/  BSSY B1, `(.L_x_41) ;  /* 0x000000e000017945 */ /* 0x000fe20003800000 */
[----:B------:R-:W-:Y:S02]  /*2470*/  PRMT R19, R9, 0x8880, RZ ;  /* 0x0000888009137816 */ /* 0x000fe400000000ff */
[----:B------:R-:W-:Y:S01]  /*2480*/  ISETP.LT.OR P2, PT, R0, 0x2, !P1 ;  /* 0x000000020000780c */ /* 0x000fe20004f41670 */
[----:B------:R-:W-:Y:S01]  /*2490*/  IMAD.WIDE.U32 R8, R8, R166, R10 ;  /* 0x000000a608087225 */ /* 0x000fe200078e000a */
[----:B------:R-:W-:-:S03]  /*24a0*/  ISETP.GE.AND P0, PT, R22, 0x9, PT ;  /* 0x000000091600780c */ /* 0x000fc60003f06270 */
[----:B------:R-:W-:Y:S01]  /*24b0*/  IMAD R10, R19, R152, RZ ;  /* 0x00000098130a7224 */ /* 0x000fe200078e02ff */
[----:B------:R-:W-:Y:S01]  /*24c0*/  IADD3 R8, P3, P4, R14, R12, R8 ;  /* 0x0000000c0e087210 */ /* 0x000fe20007c7e008 */
[----:B------:R-:W-:Y:S02]  /*24d0*/  IMAD.IADD R12, R21, 0x1, R9 ;  /* 0x00000001150c7824 */ /* 0x000fe400078e0209 */
[----:B------:R-:W-:-:S05]  /*24e0*/  @!P5 IMAD R11, R24, R153, R10 ;  /* 0x00000099180bd224 */ /* 0x000fca00078e020a */
[----:B------:R1:W-:Y:S01]  /*24f0*/  @!P5 STG.E.U8 desc[UR36][R4.64], R11 ;  /* 0x0000000b0400d986 */ /* 0x0003e2000c101124 */
[----:B------:R-:W-:Y:S05]  /*2500*/  @P2 BRA `(.L_x_42) ;  /* 0x00000000000c2947 */ /* 0x000fea0003800000 */
[----:B------:R-:W1:Y:S02]  /*2510*/  LDG.E.U8 R164, desc[UR36][R2.64+0x1] ;  /* 0x0000012402a47981 */ /* 0x000e64000c1e1100 */
[----:B-1----:R-:W-:-:S05]  /*2520*/  PRMT R11, R164, 0x8880, RZ ;  /* 0x00008880a40b7816 */ /* 0x002fca00000000ff */
[----:B------:R-:W-:-:S07]  /*2530*/  IMAD R10, R11, R152, RZ ;  /* 0x000000980b0a7224 */ /* 0x000fce00078e02ff */
.L_x_42:
[----:B------:R-:W-:Y:S05]  /*2540*/  BSYNC B1 ;  /* 0x0000000000017941 */ /* 0x000fea0003800000 */
.L_x_41:
[C---:B------:R-:W-:Y:S01]  /*2550*/  ISETP.LT.OR P5, PT, R0.reuse, 0x1, !P0 ;  /* 0x000000010000780c */ /* 0x040fe200047a1670 */
[----:B------:R-:W-:Y:S01]  /*2560*/  @!P2 IMAD R25, R25, R153, R10 ;  /* 0x000000991919a224 */ /* 0x000fe200078e020a */
[----:B------:R-:W-:Y:S01]  /*2570*/  BSSY B1, `(.L_x_43) ;  /* 0x000000a000017945 */ /* 0x000fe20003800000 */
[----:B------:R-:W-:Y:S02]  /*2580*/  IADD3.X R9, R15, R13, R12, P3, P4 ;  /* 0x0000000d0f097210 */ /* 0x000fe40001fe840c */
[C---:B------:R-:W-:Y:S01]  /*2590*/  ISETP.LT.OR P3, PT, R0.reuse, 0x2, !P0 ;  /* 0x000000020000780c */ /* 0x040fe20004761670 */
[----:B------:R2:W-:Y:S01]  /*25a0*/  @!P2 STG.E.U8 desc[UR36][R4.64+0x1], R25 ;  /* 0x000001190400a986 */ /* 0x0005e2000c101124 */
[C---:B------:R-:W-:Y:S02]  /*25b0*/  ISETP.LT.OR P4, PT, R0.reuse, 0x9, !P1 ;  /* 0x000000090000780c */ /* 0x040fe40004f81670 */
[----:B------:R-:W-:-:S04]  /*25c0*/  ISETP.LT.OR P2, PT, R0, 0xa, !P1 ;  /* 0x0000000a0000780c */ /* 0x000fc80004f41670 */
[----:B------:R-:W-:Y:S09]  /*25d0*/  @P5 BRA `(.L_x_44) ;  /* 0x00000000000c5947 */ /* 0x000ff20003800000 */
[----:B------:R-:W1:Y:S02]  /*25e0*/  LDG.E.U8 R164, desc[UR36][R8.64] ;  /* 0x0000002408a47981 */ /* 0x000e64000c1e1100 */
[----:B-1----:R-:W-:-:S05]  /*25f0*/  PRMT R11, R164, 0x8880, RZ ;  /* 0x00008880a40b7816 */ /* 0x002fca00000000ff */
[----:B------:R-:W-:-:S07]  /*2600*/  IMAD R10, R11, R152, RZ ;  /* 0x000000980b0a7224 */ /* 0x000fce00078e02ff */
.L_x_44:
[----:B------:R-:W-:Y:S05]  /*2610*/  BSYNC B1 ;  /* 0x0000000000017941 */ /* 0x000fea0003800000 */
.L_x_43:
[----:B-1----:R-:W-:Y:S01]  /*2620*/  @!P5 IMAD R11, R26, R153, R10 ;  /* 0x000000991a0bd224 */ /* 0x002fe200078e020a */
[----:B------:R-:W-:Y:S04]  /*2630*/  BSSY B1, `(.L_x_45) ;  /* 0x0000006000017945 */ /* 0x000fe80003800000 */
[----:B------:R1:W-:Y:S01]  /*2640*/  @!P5 STG.E.U8 desc[UR36][R6.64], R11 ;  /* 0x0000000b0600d986 */ /* 0x0003e2000c101124 */
[----:B------:R-:W-:Y:S05]  /*2650*/  @P3 BRA `(.L_x_46) ;  /* 0x00000000000c3947 */ /* 0x000fea0003800000 */
[----:B------:R-:W1:Y:S02]  /*2660*/  LDG.E.U8 R164, desc[UR36][R8.64+0x1] ;  /* 0x0000012408a47981 */ /* 0x000e64000c1e1100 */
[----:B-1----:R-:W-:-:S05]  /*2670*/  PRMT R11, R164, 0x8880, RZ ;  /* 0x00008880a40b7816 */ /* 0x002fca00000000ff */
[----:B------:R-:W-:-:S07]  /*2680*/  IMAD R10, R11, R152, RZ ;  /* 0x000000980b0a7224 */ /* 0x000fce00078e02ff */
.L_x_46:
[----:B------:R-:W-:Y:S05]  /*2690*/  BSYNC B1 ;  /* 0x0000000000017941 */ /* 0x000fea0003800000 */
.L_x_45:
[----:B------:R-:W-:Y:S01]  /*26a0*/  @!P3 IMAD R27, R27, R153, R10 ;  /* 0x000000991b1bb224 */ /* 0x000fe200078e020a */
[----:B------:R-:W-:Y:S04]  /*26b0*/  BSSY B1, `(.L_x_47) ;  /* 0x0000006000017945 */ /* 0x000fe80003800000 */
[----:B------:R3:W-:Y:S01]  /*26c0*/  @!P3 STG.E.U8 desc[UR36][R6.64+0x1], R27 ;  /* 0x0000011b0600b986 */ /* 0x0007e2000c101124 */
[----:B------:R-:W-:Y:S05]  /*26d0*/  @P4 BRA `(.L_x_48) ;  /* 0x00000000000c4947 */ /* 0x000fea0003800000 */
[----:B------:R-:W1:Y:S02]  /*26e0*/  LDG.E.U8 R164, desc[UR36][R2.64+0x8] ;  /* 0x0000082402a47981 */ /* 0x000e64000c1e1100 */
[----:B-1----:R-:W-:-:S05]  /*26f0*/  PRMT R11, R164, 0x8880, RZ ;  /* 0x00008880a40b7816 */ /* 0x002fca00000000ff */
[----:B------:R-:W-:-:S07]  /*2700*/  IMAD R10, R11, R152, RZ ;  /* 0x000000980b0a7224 */ /* 0x000fce00078e02ff */
.L_x_48:
[----:B------:R-:W-:Y:S05]  /*2710*/  BSYNC B1 ;  /* 0x0000000000017941 */ /* 0x000fea0003800000 */
.L_x_47:
[----:B-1----:R-:W-:Y:S01]  /*2720*/  @!P4 IMAD R11, R28, R153, R10 ;  /* 0x000000991c0bc224 */ /* 0x002fe200078e020a */
[----:B------:R-:W-:Y:S04]  /*2730*/  BSSY B1, `(.L_x_49) ;  /* 0x0000006000017945 */ /* 0x000fe80003800000 */
[----:B------:R1:W-:Y:S01]  /*2740*/  @!P4 STG.E.U8 desc[UR36][R4.64+0x8], R11 ;  /* 0x0000080b0400c986 */ /* 0x0003e2000c101124 */
[----:B------:R-:W-:Y:S05]  /*2750*/  @P2 BRA `(.L_x_50) ;  /* 0x00000000000c2947 */ /* 0x000fea0003800000 */
[----:B------:R-:W1:Y:S02]  /*2760*/  LDG.E.U8 R164, desc[UR36][R2.64+0x9] ;  /* 0x0000092402a47981 */ /* 0x000e64000c1e1100 */
[----:B-1----:R-:W-:-:S05]  /*2770*/  PRMT R11, R164, 0x8880, RZ ;  /* 0x00008880a40b7816 */ /* 0x002fca00000000ff */
[----:B------:R-:W-:-:S07]  /*2780*/  IMAD R10, R11, R152, RZ ;  /* 0x000000980b0a7224 */ /* 0x000fce00078e02ff */
.L_x_50:
[----:B------:R-:W-:Y:S05]  /*2790*/  BSYNC B1 ;  /* 0x0000000000017941 */ /* 0x000fea0003800000 */
.L_x_49:
[C---:B------:R-:W-:Y:S01]  /*27a0*/  ISETP.LT.OR P4, PT, R0.reuse, 0x9, !P0 ;  /* 0x000000090000780c */ /* 0x040fe20004781670 */
[----:B------:R-:W-:Y:S01]  /*27b0*/  @!P2 IMAD R29, R29, R153, R10 ;  /* 0x000000991d1da224 */ /* 0x000fe200078e020a */
[----:B------:R-:W-:Y:S01]  /*27c0*/  BSSY B1, `(.L_x_51) ;  /* 0x0000009000017945 */ /* 0x000fe20003800000 */
[C---:B------:R-:W-:Y:S02]  /*27d0*/  ISETP.LT.OR P3, PT, R0.reuse, 0xa, !P0 ;  /* 0x0000000a0000780c */ /* 0x040fe40004761670 */
[C---:B------:R-:W-:Y:S01]  /*27e0*/  ISETP.LT.OR P5, PT, R0.reuse, 0x11, !P1 ;  /* 0x000000110000780c */ /* 0x040fe20004fa1670 */
[----:B------:R4:W-:Y:S01]  /*27f0*/  @!P2 STG.E.U8 desc[UR36][R4.64+0x9], R29 ;  /* 0x0000091d0400a986 */ /* 0x0009e2000c101124 */
[----:B------:R-:W-:-:S06]  /*2800*/  ISETP.LT.OR P2, PT, R0, 0x12, !P1 ;  /* 0x000000120000780c */ /* 0x000fcc0004f41670 */
[----:B------:R-:W-:Y:S07]  /*2810*/  @P4 BRA `(.L_x_52) ;  /* 0x00000000000c4947 */ /* 0x000fee0003800000 */
[----:B------:R-:W1:Y:S02]  /*2820*/  LDG.E.U8 R164, desc[UR36][R8.64+0x8] ;  /* 0x0000082408a47981 */ /* 0x000e64000c1e1100 */
[----:B-1----:R-:W-:-:S05]  /*2830*/  PRMT R11, R164, 0x8880, RZ ;  /* 0x00008880a40b7816 */ /* 0x002fca00000000ff */
[----:B------:R-:W-:-:S07]  /*2840*/  IMAD R10, R11, R152, RZ ;  /* 0x000000980b0a7224 */ /* 0x000fce00078e02ff */
.L_x_52:
[----:B------:R-:W-:Y:S05]  /*2850*/  BSYNC B1 ;  /* 0x0000000000017941 */ /* 0x000fea0003800000 */
.L_x_51:
[----:B-1----:R-:W-:Y:S01]  /*2860*/  @!P4 IMAD R11, R30, R153, R10 ;  /* 0x000000991e0bc224 */ /* 0x002fe200078e020a */
[----:B------:R-:W-:Y:S04]  /*2870*/  BSSY B1, `(.L_x_53) ;  /* 0x0000006000017945 */ /* 0x000fe80003800000 */
[----:B------:R1:W-:Y:S01]  /*2880*/  @!P4 STG.E.U8 desc[UR36][R6.64+0x8], R11 ;  /* 0x0000080b0600c986 */ /* 0x0003e2000c101124 */
[----:B------:R-:W-:Y:S05]  /*2890*/  @P3 BRA `(.L_x_54) ;  /* 0x00000000000c3947 */ /* 0x000fea0003800000 */
[----:B------:R-:W1:Y:S02]  /*28a0*/  LDG.E.U8 R164, desc[UR36][R8.64+0x9] ;  /* 0x0000092408a47981 */ /* 0x000e64000c1e1100 */
[----:B-1----:R-:W-:-:S05]  /*28b0*/  PRMT R11, R164, 0x8880, RZ ;  /* 0x00008880a40b7816 */ /* 0x002fca00000000ff */
[----:B------:R-:W-:-:S07]  /*28c0*/  IMAD R10, R11, R152, RZ ;  /* 0x000000980b0a7224 */ /* 0x000fce00078e02ff */
.L_x_54:
[----:B------:R-:W-:Y:S05]  /*28d0*/  BSYNC B1 ;  /* 0x0000000000017941 */ /* 0x000fea0003800000 */
.L_x_53:
[----:B------:R-:W-:Y:S01]  /*28e0*/  @!P3 IMAD R31, R31, R153, R10 ;  /* 0x000000991f1fb224 */ /* 0x000fe200078e020a */
[----:B------:R-:W-:Y:S04]  /*28f0*/  BSSY B1, `(.L_x_55) ;  /* 0x0000006000017945 */ /* 0x000fe80003800000 */
[----:B------:R0:W-:Y:S01]  /*2900*/  @!P3 STG.E.U8 desc[UR36][R6.64+0x9], R31 ;  /* 0x0000091f0600b986 */ /* 0x0001e2000c101124 */
[----:B------:R-:W-:Y:S05]  /*2910*/  @P5 BRA `(.L_x_56) ;  /* 0x00000000000c5947 */ /* 0x000fea0003800000 */
[----:B------:R-:W1:Y:S02]  /*2920*/  LDG.E.U8 R164, desc[UR36][R2.64+0x10] ;  /* 0x0000102402a47981 */ /* 0x000e64000c1e1100 */
[----:B-1----:R-:W-:-:S05]  /*2930*/  PRMT R11, R164, 0x8880, RZ ;  /* 0x00008880a40b7816 */ /* 0x002fca00000000ff */
[----:B------:R-:W-:-:S07]  /*2940*/  IMAD R10, R11, R152, RZ ;  /* 0x000000980b0a7224 */ /* 0x000fce00078e02ff */
.L_x_56:
[----:B------:R-:W-:Y:S05]  /*2950*/  BSYNC B1 ;  /* 0x0000000000017941 */ /* 0x000fea0003800000 */
.L_x_55:
[----:B-1----:R-:W-:Y:S01]  /*2960*/  @!P5 IMAD R11, R32, R153, R10 ;  /* 0x00000099200bd224 */ /* 0x002fe200078e020a */
[----:B------:R-:W-:Y:S04]  /*2970*/  BSSY B1, `(.L_x_57) ;  /* 0x0000006000017945 */ /* 0x000fe80003800000 */
[----:B------:R1:W-:Y:S01]  /*2980*/  @!P5 STG.E.U8 desc[UR36][R4.64+0x10], R11 ;  /* 0x0000100b0400d986 */ /* 0x0003e2000c101124 */
[----:B------:R-:W-:Y:S05]  /*2990*/  @P2 BRA `(.L_x_58) ;  /* 0x00000000000c2947 */ /* 0x000fea0003800000 */
[----:B------:R-:W1:Y:S02]  /*29a0*/  LDG.E.U8 R164, desc[UR36][R2.64+0x11] ;  /* 0x0000112402a47981 */ /* 0x000e64000c1e1100 */
[----:B-1----:R-:W-:-:S05]  /*29b0*/  PRMT R11, R164, 0x8880, RZ ;  /* 0x00008880a40b7816 */ /* 0x002fca00000000ff */
[----:B------:R-:W-:-:S07]  /*29c0*/  IMAD R10, R11, R152, RZ ;  /* 0x000000980b0a7224 */ /* 0x000fce00078e02ff */
.L_x_58:
[----:B------:R-:W-:Y:S05]  /*29d0*/  BSYNC B1 ;  /* 0x0000000000017941 */ /* 0x000fea0003800000 */
.L_x_57:
        /* <DEDUP_REMOVED lines=11> */
.L_x_60:
[----:B------:R-:W-:Y:S05]  /*2a90*/  BSYNC B1 ;  /* 0x0000000000017941 */ /* 0x000fea0003800000 */
.L_x_59:
[----:B-1----:R-:W-:Y:S01]  /*2aa0*/  @!P4 IMAD R11, R34, R153, R10 ;  /* 0x00000099220bc224 */ /* 0x002fe200078e020a */
[----:B------:R-:W-:Y:S04]  /*2ab0*/  BSSY B1, `(.L_x_61) ;  /* 0x0000006000017945 */ /* 0x000fe80003800000 */
[----:B------:R1:W-:Y:S01]  /*2ac0*/  @!P4 STG.E.U8 desc[UR36][R6.64+0x10], R11 ;  /* 0x0000100b0600c986 */ /* 0x0003e2000c101124 */
[----:B------:R-:W-:Y:S05]  /*2ad0*/  @P3 BRA `(.L_x_62) ;  /* 0x00000000000c3947 */ /* 0x000fea0003800000 */
[----:B------:R-:W1:Y:S02]  /*2ae0*/  LDG.E.U8 R164, desc[UR36][R8.64+0x11] ;  /* 0x0000112408a47981 */ /* 0x000e64000c1e1100 */
[----:B-1----:R-:W-:-:S05]  /*2af0*/  PRMT R11, R164, 0x8880, RZ ;  /* 0x00008880a40b7816 */ /* 0x002fca00000000ff */
[----:B------:R-:W-:-:S07]  /*2b00*/  IMAD R10, R11, R152, RZ ;  /* 0x000000980b0a7224 */ /* 0x000fce00078e02ff */
.L_x_62:
[----:B------:R-:W-:Y:S05]  /*2b10*/  BSYNC B1 ;  /* 0x0000000000017941 */ /* 0x000fea0003800000 */
.L_x_61:
[----:B------:R-:W-:Y:S01]  /*2b20*/  @!P3 IMAD R35, R35, R153, R10 ;  /* 0x000000992323b224 */ /* 0x000fe200078e020a */
[----:B------:R-:W-:Y:S04]  /*2b30*/  BSSY B1, `(.L_x_63) ;  /* 0x0000006000017945 */ /* 0x000fe80003800000 */
[----:B------:R0:W-:Y:S01]  /*2b40*/  @!P3 STG.E.U8 desc[UR36][R6.64+0x11], R35 ;  /* 0x000011230600b986 */ /* 0x0001e2000c101124 */
[----:B------:R-:W-:Y:S05]  /*2b50*/  @P5 BRA `(.L_x_64) ;  /* 0x00000000000c5947 */ /* 0x000fea0003800000 */
[----:B------:R-:W1:Y:S02]  /*2b60*/  LDG.E.U8 R164, desc[UR36][R2.64+0x18] ;  /* 0x0000182402a47981 */ /* 0x000e64000c1e1100 */
[----:B-1----:R-:W-:-:S05]  /*2b70*/  PRMT R11, R164, 0x8880, RZ ;  /* 0x00008880a40b7816 */ /* 0x002fca00000000ff */
[----:B------:R-:W-:-:S07]  /*2b80*/  IMAD R10, R11, R152, RZ ;  /* 0x000000980b0a7224 */ /* 0x000fce00078e02ff */
.L_x_64:
[----:B------:R-:W-:Y:S05]  /*2b90*/  BSYNC B1 ;  /* 0x0000000000017941 */ /* 0x000fea0003800000 */
.L_x_63:
[----:B-1----:R-:W-:Y:S01]  /*2ba0*/  @!P5 IMAD R11, R36, R153, R10 ;  /* 0x00000099240bd224 */ /* 0x002fe200078e020a */
[----:B------:R-:W-:Y:S04]  /*2bb0*/  BSSY B1, `(.L_x_65) ;  /* 0x0000006000017945 */ /* 0x000fe80003800000 */
[----:B------:R1:W-:Y:S01]  /*2bc0*/  @!P5 STG.E.U8 desc[UR36][R4.64+0x18], R11 ;  /* 0x0000180b0400d986 */ /* 0x0003e2000c101124 */
[----:B------:R-:W-:Y:S05]  /*2bd0*/  @P2 BRA `(.L_x_66) ;  /* 0x00000000000c2947 */ /* 0x000fea0003800000 */
[----:B------:R-:W1:Y:S02]  /*2be0*/  LDG.E.U8 R164, desc[UR36][R2.64+0x19] ;  /* 0x0000192402a47981 */ /* 0x000e64000c1e1100 */
[----:B-1----:R-:W-:-:S05]  /*2bf0*/  PRMT R11, R164, 0x8880, RZ ;  /* 0x00008880a40b7816 */ /* 0x002fca00000000ff */
[----:B------:R-:W-:-:S07]  /*2c00*/  IMAD R10, R11, R152, RZ ;  /* 0x000000980b0a7224 */ /* 0x000fce00078e02ff */
.L_x_66:
[----:B------:R-:W-:Y:S05]  /*2c10*/  BSYNC B1 ;  /* 0x0000000000017941 */ /* 0x000fea0003800000 */
.L_x_65:
        /* <DEDUP_REMOVED lines=11> */
.L_x_68:
[----:B------:R-:W-:Y:S05]  /*2cd0*/  BSYNC B1 ;  /* 0x0000000000017941 */ /* 0x000fea0003800000 */
.L_x_67:
[----:B-1----:R-:W-:Y:S01]  /*2ce0*/  @!P4 IMAD R11, R38, R153, R10 ;  /* 0x00000099260bc224 */ /* 0x002fe200078e020a */
[----:B------:R-:W-:Y:S04]  /*2cf0*/  BSSY B1, `(.L_x_69) ;  /* 0x0000006000017945 */ /* 0x000fe80003800000 */
[----:B------:R1:W-:Y:S01]  /*2d00*/  @!P4 STG.E.U8 desc[UR36][R6.64+0x18], R11 ;  /* 0x0000180b0600c986 */ /* 0x0003e2000c101124 */
[----:B------:R-:W-:Y:S05]  /*2d10*/  @P3 BRA `(.L_x_70) ;  /* 0x00000000000c3947 */ /* 0x000fea0003800000 */
[----:B------:R-:W1:Y:S02]  /*2d20*/  LDG.E.U8 R164, desc[UR36][R8.64+0x19] ;  /* 0x0000192408a47981 */ /* 0x000e64000c1e1100 */
[----:B-1----:R-:W-:-:S05]  /*2d30*/  PRMT R11, R164, 0x8880, RZ ;  /* 0x00008880a40b7816 */ /* 0x002fca00000000ff */
[----:B------:R-:W-:-:S07]  /*2d40*/  IMAD R10, R11, R152, RZ ;  /* 0x000000980b0a7224 */ /* 0x000fce00078e02ff */
.L_x_70:
[----:B------:R-:W-:Y:S05]  /*2d50*/  BSYNC B1 ;  /* 0x0000000000017941 */ /* 0x000fea0003800000 */
.L_x_69:
[----:B------:R-:W-:Y:S01]  /*2d60*/  @!P3 IMAD R39, R39, R153, R10 ;  /* 0x000000992727b224 */ /* 0x000fe200078e020a */
[----:B------:R-:W-:Y:S04]  /*2d70*/  BSSY B1, `(.L_x_71) ;  /* 0x0000006000017945 */ /* 0x000fe80003800000 */
[----:B------:R0:W-:Y:S01]  /*2d80*/  @!P3 STG.E.U8 desc[UR36][R6.64+0x19], R39 ;  /* 0x000019270600b986 */ /* 0x0001e2000c101124 */
[----:B------:R-:W-:Y:S05]  /*2d90*/  @P5 BRA `(.L_x_72) ;  /* 0x00000000000c5947 */ /* 0x000fea0003800000 */
[----:B------:R-:W1:Y:S02]  /*2da0*/  LDG.E.U8 R164, desc[UR36][R2.64+0x20] ;  /* 0x0000202402a47981 */ /* 0x000e64000c1e1100 */
[----:B-1----:R-:W-:-:S05]  /*2db0*/  PRMT R11, R164, 0x8880, RZ ;  /* 0x00008880a40b7816 */ /* 0x002fca00000000ff */
[----:B------:R-:W-:-:S07]  /*2dc0*/  IMAD R10, R11, R152, RZ ;  /* 0x000000980b0a7224 */ /* 0x000fce00078e02ff */
.L_x_72:
[----:B------:R-:W-:Y:S05]  /*2dd0*/  BSYNC B1 ;  /* 0x0000000000017941 */ /* 0x000fea0003800000 */
.L_x_71:
[----:B-1----:R-:W-:Y:S01]  /*2de0*/  @!P5 IMAD R11, R40, R153, R10 ;  /* 0x00000099280bd224 */ /* 0x002fe200078e020a */
[----:B------:R-:W-:Y:S04]  /*2df0*/  BSSY B1, `(.L_x_73) ;  /* 0x0000006000017945 */ /* 0x000fe80003800000 */
[----:B------:R1:W-:Y:S01]  /*2e00*/  @!P5 STG.E.U8 desc[UR36][R4.64+0x20], R11 ;  /* 0x0000200b0400d986 */ /* 0x0003e2000c101124 */
[----:B------:R-:W-:Y:S05]  /*2e10*/  @P2 BRA `(.L_x_74) ;  /* 0x00000000000c2947 */ /* 0x000fea0003800000 */
[----:B------:R-:W1:Y:S02]  /*2e20*/  LDG.E.U8 R164, desc[UR36][R2.64+0x21] ;  /* 0x0000212402a47981 */ /* 0x000e64000c1e1100 */
[----:B-1----:R-:W-:-:S05]  /*2e30*/  PRMT R11, R164, 0x8880, RZ ;  /* 0x00008880a40b7816 */ /* 0x002fca00000000ff */
[----:B------:R-:W-:-:S07]  /*2e40*/  IMAD R10, R11, R152, RZ ;  /* 0x000000980b0a7224 */ /* 0x000fce00078e02ff */
.L_x_74:
[----:B------:R-:W-:Y:S05]  /*2e50*/  BSYNC B1 ;  /* 0x0000000000017941 */ /* 0x000fea0003800000 */
.L_x_73:
        /* <DEDUP_REMOVED lines=11> */
.L_x_76:
[----:B------:R-:W-:Y:S05]  /*2f10*/  BSYNC B1 ;  /* 0x0000000000017941 */ /* 0x000fea0003800000 */
.L_x_75:
[----:B-1----:R-:W-:Y:S01]  /*2f20*/  @!P4 IMAD R11, R42, R153, R10 ;  /* 0x000000992a0bc224 */ /* 0x002fe200078e020a */
[----:B------:R-:W-:Y:S04]  /*2f30*/  BSSY B1, `(.L_x_77) ;  /* 0x0000006000017945 */ /* 0x000fe80003800000 */
[----:B------:R1:W-:Y:S01]  /*2f40*/  @!P4 STG.E.U8 desc[UR36][R6.64+0x20], R11 ;  /* 0x0000200b0600c986 */ /* 0x0003e2000c101124 */
[----:B------:R-:W-:Y:S05]  /*2f50*/  @P3 BRA `(.L_x_78) ;  /* 0x00000000000c3947 */ /* 0x000fea0003800000 */
[----:B------:R-:W1:Y:S02]  /*2f60*/  LDG.E.U8 R164, desc[UR36][R8.64+0x21] ;  /* 0x0000212408a47981 */ /* 0x000e64000c1e1100 */
[----:B-1----:R-:W-:-:S05]  /*2f70*/  PRMT R11, R164, 0x8880, RZ ;  /* 0x00008880a40b7816 */ /* 0x002fca00000000ff */
[----:B------:R-:W-:-:S07]  /*2f80*/  IMAD R10, R11, R152, RZ ;  /* 0x000000980b0a7224 */ /* 0x000fce00078e02ff */
.L_x_78:
[----:B------:R-:W-:Y:S05]  /*2f90*/  BSYNC B1 ;  /* 0x0000000000017941 */ /* 0x000fea0003800000 */
.L_x_77:
[----:B------:R-:W-:Y:S01]  /*2fa0*/  @!P3 IMAD R43, R43, R153, R10 ;  /* 0x000000992b2bb224 */ /* 0x000fe200078e020a */
[----:B------:R-:W-:Y:S04]  /*2fb0*/  BSSY B1, `(.L_x_79) ;  /* 0x0000006000017945 */ /* 0x000fe80003800000 */
[----:B------:R0:W-:Y:S01]  /*2fc0*/  @!P3 STG.E.U8 desc[UR36][R6.64+0x21], R43 ;  /* 0x0000212b0600b986 */ /* 0x0001e2000c101124 */
[----:B------:R-:W-:Y:S05]  /*2fd0*/  @P5 BRA `(.L_x_80) ;  /* 0x00000000000c5947 */ /* 0x000fea0003800000 */
[----:B------:R-:W1:Y:S02]  /*2fe0*/  LDG.E.U8 R164, desc[UR36][R2.64+0x28] ;  /* 0x0000282402a47981 */ /* 0x000e64000c1e1100 */
[----:B-1----:R-:W-:-:S05]  /*2ff0*/  PRMT R11, R164, 0x8880, RZ ;  /* 0x00008880a40b7816 */ /* 0x002fca00000000ff */
[----:B------:R-:W-:-:S07]  /*3000*/  IMAD R10, R11, R152, RZ ;  /* 0x000000980b0a7224 */ /* 0x000fce00078e02ff */
.L_x_80:
[----:B------:R-:W-:Y:S05]  /*3010*/  BSYNC B1 ;  /* 0x0000000000017941 */ /* 0x000fea0003800000 */
.L_x_79:
[----:B-1----:R-:W-:Y:S01]  /*3020*/  @!P5 IMAD R11, R44, R153, R10 ;  /* 0x000000992c0bd224 */ /* 0x002fe200078e020a */
[----:B------:R-:W-:Y:S04]  /*3030*/  BSSY B1, `(.L_x_81) ;  /* 0x0000006000017945 */ /* 0x000fe80003800000 */
[----:B------:R1:W-:Y:S01]  /*3040*/  @!P5 STG.E.U8 desc[UR36][R4.64+0x28], R11 ;  /* 0x0000280b0400d986 */ /* 0x0003e2000c101124 */
[----:B------:R-:W-:Y:S05]  /*3050*/  @P2 BRA `(.L_x_82) ;  /* 0x00000000000c2947 */ /* 0x000fea0003800000 */
[----:B------:R-:W1:Y:S02]  /*3060*/  LDG.E.U8 R164, desc[UR36][R2.64+0x29] ;  /* 0x0000292402a47981 */ /* 0x000e64000c1e1100 */
[----:B-1----:R-:W-:-:S05]  /*3070*/  PRMT R11, R164, 0x8880, RZ ;  /* 0x00008880a40b7816 */ /* 0x002fca00000000ff */
[----:B------:R-:W-:-:S07]  /*3080*/  IMAD R10, R11, R152, RZ ;  /* 0x000000980b0a7224 */ /* 0x000fce00078e02ff */
.L_x_82:
[----:B------:R-:W-:Y:S05]  /*3090*/  BSYNC B1 ;  /* 0x0000000000017941 */ /* 0x000fea0003800000 */
.L_x_81:
        /* <DEDUP_REMOVED lines=11> */
.L_x_84:
[----:B------:R-:W-:Y:S05]  /*3150*/  BSYNC B1 ;  /* 0x0000000000017941 */ /* 0x000fea0003800000 */
.L_x_83:
[----:B-1----:R-:W-:Y:S01]  /*3160*/  @!P4 IMAD R11, R46, R153, R10 ;  /* 0x000000992e0bc224 */ /* 0x002fe200078e020a */
[----:B------:R-:W-:Y:S04]  /*3170*/  BSSY B1, `(.L_x_85) ;  /* 0x0000006000017945 */ /* 0x000fe80003800000 */
[----:B------:R1:W-:Y:S01]  /*3180*/  @!P4 STG.E.U8 desc[UR36][R6.64+0x28], R11 ;  /* 0x0000280b0600c986 */ /* 0x0003e2000c101124 */
[----:B------:R-:W-:Y:S05]  /*3190*/  @P3 BRA `(.L_x_86) ;  /* 0x00000000000c3947 */ /* 0x000fea0003800000 */
[----:B------:R-:W1:Y:S02]  /*31a0*/  LDG.E.U8 R164, desc[UR36][R8.64+0x29] ;  /* 0x0000292408a47981 */ /* 0x000e64000c1e1100 */
[----:B-1----:R-:W-:-:S05]  /*31b0*/  PRMT R11, R164, 0x8880, RZ ;  /* 0x00008880a40b7816 */ /* 0x002fca00000000ff */
[----:B------:R-:W-:-:S07]  /*31c0*/  IMAD R10, R11, R152, RZ ;  /* 0x000000980b0a7224 */ /* 0x000fce00078e02ff */
.L_x_86:
[----:B------:R-:W-:Y:S05]  /*31d0*/  BSYNC B1 ;  /* 0x0000000000017941 */ /* 0x000fea0003800000 */
.L_x_85:
[----:B------:R-:W-:Y:S01]  /*31e0*/  @!P3 IMAD R47, R47, R153, R10 ;  /* 0x000000992f2fb224 */ /* 0x000fe200078e020a */
[----:B------:R-:W-:Y:S04]  /*31f0*/  BSSY B1, `(.L_x_87) ;  /* 0x0000006000017945 */ /* 0x000fe80003800000 */
[----:B------:R0:W-:Y:S01]  /*3200*/  @!P3 STG.E.U8 desc[UR36][R6.64+0x29], R47 ;  /* 0x0000292f0600b986 */ /* 0x0001e2000c101124 */
[----:B------:R-:W-:Y:S05]  /*3210*/  @P5 BRA `(.L_x_88) ;  /* 0x00000000000c5947 */ /* 0x000fea0003800000 */
[----:B------:R-:W1:Y:S02]  /*3220*/  LDG.E.U8 R164, desc[UR36][R2.64+0x30] ;  /* 0x0000302402a47981 */ /* 0x000e64000c1e1100 */
[----:B-1----:R-:W-:-:S05]  /*3230*/  PRMT R11, R164, 0x8880, RZ ;  /* 0x00008880a40b7816 */ /* 0x002fca00000000ff */
[----:B------:R-:W-:-:S07]  /*3240*/  IMAD R10, R11, R152, RZ ;  /* 0x000000980b0a7224 */ /* 0x000fce00078e02ff */
.L_x_88:
[----:B------:R-:W-:Y:S05]  /*3250*/  BSYNC B1 ;  /* 0x0000000000017941 */ /* 0x000fea0003800000 */
.L_x_87:
[----:B-1----:R-:W-:Y:S01]  /*3260*/  @!P5 IMAD R11, R48, R153, R10 ;  /* 0x00000099300bd224 */ /* 0x002fe200078e020a */
[----:B------:R-:W-:Y:S04]  /*3270*/  BSSY B1, `(.L_x_89) ;  /* 0x0000006000017945 */ /* 0x000fe80003800000 */
[----:B------:R1:W-:Y:S01]  /*3280*/  @!P5 STG.E.U8 desc[UR36][R4.64+0x30], R11 ;  /* 0x0000300b0400d986 */ /* 0x0003e2000c101124 */
[----:B------:R-:W-:Y:S05]  /*3290*/  @P2 BRA `(.L_x_90) ;  /* 0x00000000000c2947 */ /* 0x000fea0003800000 */
[----:B------:R-:W1:Y:S02]  /*32a0*/  LDG.E.U8 R164, desc[UR36][R2.64+0x31] ;  /* 0x0000312402a47981 */ /* 0x000e64000c1e1100 */
[----:B-1----:R-:W-:-:S05]  /*32b0*/  PRMT R11, R164, 0x8880, RZ ;  /* 0x00008880a40b7816 */ /* 0x002fca00000000ff */
[----:B------:R-:W-:-:S07]  /*32c0*/  IMAD R10, R11, R152, RZ ;  /* 0x000000980b0a7224 */ /* 0x000fce00078e02ff */
.L_x_90:
[----:B------:R-:W-:Y:S05]  /*32d0*/  BSYNC B1 ;  /* 0x0000000000017941 */ /* 0x000fea0003800000 */
.L_x_89:
        /* <DEDUP_REMOVED lines=11> */
.L_x_92:
[----:B------:R-:W-:Y:S05]  /*3390*/  BSYNC B1 ;  /* 0x0000000000017941 */ /* 0x000fea0003800000 */
.L_x_91:
[----:B-1----:R-:W-:Y:S01]  /*33a0*/  @!P4 IMAD R11, R50, R153, R10 ;  /* 0x00000099320bc224 */ /* 0x002fe200078e020a */
[----:B------:R-:W-:Y:S04]  /*33b0*/  BSSY B1, `(.L_x_93) ;  /* 0x0000006000017945 */ /* 0x000fe80003800000 */
[----:B------:R1:W-:Y:S01]  /*33c0*/  @!P4 STG.E.U8 desc[UR36][R6.64+0x30], R11 ;  /* 0x0000300b0600c986 */ /* 0x0003e2000c101124 */
[----:B------:R-:W-:Y:S05]  /*33d0*/  @P3 BRA `(.L_x_94) ;  /* 0x00000000000c3947 */ /* 0x000fea0003800000 */
[----:B------:R-:W1:Y:S02]  /*33e0*/  LDG.E.U8 R164, desc[UR36][R8.64+0x31] ;  /* 0x0000312408a47981 */ /* 0x000e64000c1e1100 */
[----:B-1----:R-:W-:-:S05]  /*33f0*/  PRMT R11, R164, 0x8880, RZ ;  /* 0x00008880a40b7816 */ /* 0x002fca00000000ff */
[----:B------:R-:W-:-:S07]  /*3400*/  IMAD R10, R11, R152, RZ ;  /* 0x000000980b0a7224 */ /* 0x000fce00078e02ff */
.L_x_94:
[----:B------:R-:W-:Y:S05]  /*3410*/  BSYNC B1 ;  /* 0x0000000000017941 */ /* 0x000fea0003800000 */
.L_x_93:
[----:B------:R-:W-:Y:S01]  /*3420*/  @!P3 IMAD R51, R51, R153, R10 ;  /* 0x000000993333b224 */ /* 0x000fe200078e020a */
[----:B------:R-:W-:Y:S04]  /*3430*/  BSSY B1, `(.L_x_95) ;  /* 0x0000006000017945 */ /* 0x000fe80003800000 */
[----:B------:R0:W-:Y:S01]  /*3440*/  @!P3 STG.E.U8 desc[UR36][R6.64+0x31], R51 ;  /* 0x000031330600b986 */ /* 0x0001e2000c101124 */
[----:B------:R-:W-:Y:S05]  /*3450*/  @P5 BRA `(.L_x_96) ;  /* 0x00000000000c5947 */ /* 0x000fea0003800000 */
[----:B------:R-:W1:Y:S02]  /*3460*/  LDG.E.U8 R164, desc[UR36][R2.64+0x38] ;  /* 0x0000382402a47981 */ /* 0x000e64000c1e1100 */
[----:B-1----:R-:W-:-:S05]  /*3470*/  PRMT R11, R164, 0x8880, RZ ;  /* 0x00008880a40b7816 */ /* 0x002fca00000000ff */
[----:B------:R-:W-:-:S07]  /*3480*/  IMAD R10, R11, R152, RZ ;  /* 0x000000980b0a7224 */ /* 0x000fce00078e02ff */
.L_x_96:
[----:B------:R-:W-:Y:S05]  /*3490*/  BSYNC B1 ;  /* 0x0000000000017941 */ /* 0x000fea0003800000 */
.L_x_95:
[----:B-1----:R-:W-:Y:S01]  /*34a0*/  @!P5 IMAD R11, R52, R153, R10 ;  /* 0x00000099340bd224 */ /* 0x002fe200078e020a */
[----:B------:R-:W-:Y:S04]  /*34b0*/  BSSY B1, `(.L_x_97) ;  /* 0x0000006000017945 */ /* 0x000fe80003800000 */
[----:B------:R1:W-:Y:S01]  /*34c0*/  @!P5 STG.E.U8 desc[UR36][R4.64+0x38], R11 ;  /* 0x0000380b0400d986 */ /* 0x0003e2000c101124 */
[----:B------:R-:W-:Y:S05]  /*34d0*/  @P2 BRA `(.L_x_98) ;  /* 0x00000000000c2947 */ /* 0x000fea0003800000 */
[----:B------:R-:W1:Y:S02]  /*34e0*/  LDG.E.U8 R164, desc[UR36][R2.64+0x39] ;  /* 0x0000392402a47981 */ /* 0x000e64000c1e1100 */
[----:B-1----:R-:W-:-:S05]  /*34f0*/  PRMT R11, R164, 0x8880, RZ ;  /* 0x00008880a40b7816 */ /* 0x002fca00000000ff */
[----:B------:R-:W-:-:S07]  /*3500*/  IMAD R10, R11, R152, RZ ;  /* 0x000000980b0a7224 */ /* 0x000fce00078e02ff */
.L_x_98:
[----:B------:R-:W-:Y:S05]  /*3510*/  BSYNC B1 ;  /* 0x0000000000017941 */ /* 0x000fea0003800000 */
.L_x_97:
        /* <DEDUP_REMOVED lines=11> */
.L_x_100:
[----:B------:R-:W-:Y:S05]  /*35d0*/  BSYNC B1 ;  /* 0x0000000000017941 */ /* 0x000fea0003800000 */
.L_x_99:
[----:B-1----:R-:W-:Y:S01]  /*35e0*/  @!P4 IMAD R11, R54, R153, R10 ;  /* 0x00000099360bc224 */ /* 0x002fe200078e020a */
[----:B------:R-:W-:Y:S04]  /*35f0*/  BSSY B1, `(.L_x_101) ;  /* 0x0000006000017945 */ /* 0x000fe80003800000 */
[----:B------:R1:W-:Y:S01]  /*3600*/  @!P4 STG.E.U8 desc[UR36][R6.64+0x38], R11 ;  /* 0x0000380b0600c986 */ /* 0x0003e2000c101124 */
[----:B------:R-:W-:Y:S05]  /*3610*/  @P3 BRA `(.L_x_102) ;  /* 0x00000000000c3947 */ /* 0x000fea0003800000 */
[----:B------:R-:W1:Y:S02]  /*3620*/  LDG.E.U8 R164, desc[UR36][R8.64+0x39] ;  /* 0x0000392408a47981 */ /* 0x000e64000c1e1100 */
[----:B-1----:R-:W-:-:S05]  /*3630*/  PRMT R11, R164, 0x8880, RZ ;  /* 0x00008880a40b7816 */ /* 0x002fca00000000ff */
[----:B------:R-:W-:-:S07]  /*3640*/  IMAD R10, R11, R152, RZ ;  /* 0x000000980b0a7224 */ /* 0x000fce00078e02ff */
.L_x_102:
[----:B------:R-:W-:Y:S05]  /*3650*/  BSYNC B1 ;  /* 0x0000000000017941 */ /* 0x000fea0003800000 */
.L_x_101:
[----:B------:R-:W-:Y:S01]  /*3660*/  @!P3 IMAD R55, R55, R153, R10 ;  /* 0x000000993737b224 */ /* 0x000fe200078e020a */
[----:B------:R-:W-:Y:S04]  /*3670*/  BSSY B1, `(.L_x_103) ;  /* 0x0000006000017945 */ /* 0x000fe80003800000 */
[----:B------:R0:W-:Y:S01]  /*3680*/  @!P3 STG.E.U8 desc[UR36][R6.64+0x39], R55 ;  /* 0x000039370600b986 */ /* 0x0001e2000c101124 */
[----:B------:R-:W-:Y:S05]  /*3690*/  @P5 BRA `(.L_x_104) ;  /* 0x00000000000c5947 */ /* 0x000fea0003800000 */
[----:B------:R-:W1:Y:S02]  /*36a0*/  LDG.E.U8 R164, desc[UR36][R2.64+0x40] ;  /* 0x0000402402a47981 */ /* 0x000e64000c1e1100 */
[----:B-1----:R-:W-:-:S05]  /*36b0*/  PRMT R11, R164, 0x8880, RZ ;  /* 0x00008880a40b7816 */ /* 0x002fca00000000ff */
[----:B------:R-:W-:-:S07]  /*36c0*/  IMAD R10, R11, R152, RZ ;  /* 0x000000980b0a7224 */ /* 0x000fce00078e02ff */
.L_x_104:
[----:B------:R-:W-:Y:S05]  /*36d0*/  BSYNC B1 ;  /* 0x0000000000017941 */ /* 0x000fea0003800000 */
.L_x_103:
[----:B-1----:R-:W-:Y:S01]  /*36e0*/  @!P5 IMAD R11, R56, R153, R10 ;  /* 0x00000099380bd224 */ /* 0x002fe200078e020a */
[----:B------:R-:W-:Y:S04]  /*36f0*/  BSSY B1, `(.L_x_105) ;  /* 0x0000006000017945 */ /* 0x000fe80003800000 */
[----:B------:R1:W-:Y:S01]  /*3700*/  @!P5 STG.E.U8 desc[UR36][R4.64+0x40], R11 ;  /* 0x0000400b0400d986 */ /* 0x0003e2000c101124 */
[----:B------:R-:W-:Y:S05]  /*3710*/  @P2 BRA `(.L_x_106) ;  /* 0x00000000000c2947 */ /* 0x000fea0003800000 */
[----:B------:R-:W1:Y:S02]  /*3720*/  LDG.E.U8 R164, desc[UR36][R2.64+0x41] ;  /* 0x0000412402a47981 */ /* 0x000e64000c1e1100 */
[----:B-1----:R-:W-:-:S05]  /*3730*/  PRMT R11, R164, 0x8880, RZ ;  /* 0x00008880a40b7816 */ /* 0x002fca00000000ff */
[----:B------:R-:W-:-:S07]  /*3740*/  IMAD R10, R11, R152, RZ ;  /* 0x000000980b0a7224 */ /* 0x000fce00078e02ff */
.L_x_106:
[----:B------:R-:W-:Y:S05]  /*3750*/  BSYNC B1 ;  /* 0x0000000000017941 */ /* 0x000fea0003800000 */
.L_x_105:
        /* <DEDUP_REMOVED lines=11> */
.L_x_108:
[----:B------:R-:W-:Y:S05]  /*3810*/  BSYNC B1 ;  /* 0x0000000000017941 */ /* 0x000fea0003800000 */
.L_x_107:
[----:B-1----:R-:W-:Y:S01]  /*3820*/  @!P4 IMAD R11, R58, R153, R10 ;  /* 0x000000993a0bc224 */ /* 0x002fe200078e020a */
[----:B------:R-:W-:Y:S04]  /*3830*/  BSSY B1, `(.L_x_109) ;  /* 0x0000006000017945 */ /* 0x000fe80003800000 */
[----:B------:R1:W-:Y:S01]  /*3840*/  @!P4 STG.E.U8 desc[UR36][R6.64+0x40], R11 ;  /* 0x0000400b0600c986 */ /* 0x0003e2000c101124 */
[----:B------:R-:W-:Y:S05]  /*3850*/  @P3 BRA `(.L_x_110) ;  /* 0x00000000000c3947 */ /* 0x000fea0003800000 */
[----:B------:R-:W1:Y:S02]  /*3860*/  LDG.E.U8 R164, desc[UR36][R8.64+0x41] ;  /* 0x0000412408a47981 */ /* 0x000e64000c1e1100 */
[----:B-1----:R-:W-:-:S05]  /*3870*/  PRMT R11, R164, 0x8880, RZ ;  /* 0x00008880a40b7816 */ /* 0x002fca00000000ff */
[----:B------:R-:W-:-:S07]  /*3880*/  IMAD R10, R11, R152, RZ ;  /* 0x000000980b0a7224 */ /* 0x000fce00078e02ff */
.L_x_110:
[----:B------:R-:W-:Y:S05]  /*3890*/  BSYNC B1 ;  /* 0x0000000000017941 */ /* 0x000fea0003800000 */
.L_x_109:
[----:B------:R-:W-:Y:S01]  /*38a0*/  @!P3 IMAD R59, R59, R153, R10 ;  /* 0x000000993b3bb224 */ /* 0x000fe200078e020a */
[----:B------:R-:W-:Y:S04]  /*38b0*/  BSSY B1, `(.L_x_111) ;  /* 0x0000006000017945 */ /* 0x000fe80003800000 */
[----:B------:R0:W-:Y:S01]  /*38c0*/  @!P3 STG.E.U8 desc[UR36][R6.64+0x41], R59 ;  /* 0x0000413b0600b986 */ /* 0x0001e2000c101124 */
[----:B------:R-:W-:Y:S05]  /*38d0*/  @P5 BRA `(.L_x_112) ;  /* 0x00000000000c5947 */ /* 0x000fea0003800000 */
[----:B------:R-:W1:Y:S02]  /*38e0*/  LDG.E.U8 R164, desc[UR36][R2.64+0x48] ;  /* 0x0000482402a47981 */ /* 0x000e64000c1e1100 */
[----:B-1----:R-:W-:-:S05]  /*38f0*/  PRMT R11, R164, 0x8880, RZ ;  /* 0x00008880a40b7816 */ /* 0x002fca00000000ff */
[----:B------:R-:W-:-:S07]  /*3900*/  IMAD R10, R11, R152, RZ ;  /* 0x000000980b0a7224 */ /* 0x000fce00078e02ff */
.L_x_112:
[----:B------:R-:W-:Y:S05]  /*3910*/  BSYNC B1 ;  /* 0x0000000000017941 */ /* 0x000fea0003800000 */
.L_x_111:
[----:B-1----:R-:W-:Y:S01]  /*3920*/  @!P5 IMAD R11, R60, R153, R10 ;  /* 0x000000993c0bd224 */ /* 0x002fe200078e020a */
[----:B------:R-:W-:Y:S04]  /*3930*/  BSSY B1, `(.L_x_113) ;  /* 0x0000006000017945 */ /* 0x000fe80003800000 */
[----:B------:R1:W-:Y:S01]  /*3940*/  @!P5 STG.E.U8 desc[UR36][R4.64+0x48], R11 ;  /* 0x0000480b0400d986 */ /* 0x0003e2000c101124 */
[----:B------:R-:W-:Y:S05]  /*3950*/  @P2 BRA `(.L_x_114) ;  /* 0x00000000000c2947 */ /* 0x000fea0003800000 */
[----:B------:R-:W1:Y:S02]  /*3960*/  LDG.E.U8 R164, desc[UR36][R2.64+0x49] ;  /* 0x0000492402a47981 */ /* 0x000e64000c1e1100 */
[----:B-1----:R-:W-:-:S05]  /*3970*/  PRMT R11, R164, 0x8880, RZ ;  /* 0x00008880a40b7816 */ /* 0x002fca00000000ff */
[----:B------:R-:W-:-:S07]  /*3980*/  IMAD R10, R11, R152, RZ ;  /* 0x000000980b0a7224 */ /* 0x000fce00078e02ff */
.L_x_114:
[----:B------:R-:W-:Y:S05]  /*3990*/  BSYNC B1 ;  /* 0x0000000000017941 */ /* 0x000fea0003800000 */
.L_x_113:
        /* <DEDUP_REMOVED lines=11> */
.L_x_116:
[----:B------:R-:W-:Y:S05]  /*3a50*/  BSYNC B1 ;  /* 0x0000000000017941 */ /* 0x000fea0003800000 */
.L_x_115:
[----:B-1----:R-:W-:Y:S01]  /*3a60*/  @!P4 IMAD R11, R62, R153, R10 ;  /* 0x000000993e0bc224 */ /* 0x002fe200078e020a */
[----:B------:R-:W-:Y:S04]  /*3a70*/  BSSY B1, `(.L_x_117) ;  /* 0x0000006000017945 */ /* 0x000fe80003800000 */
[----:B------:R1:W-:Y:S01]  /*3a80*/  @!P4 STG.E.U8 desc[UR36][R6.64+0x48], R11 ;  /* 0x0000480b0600c986 */ /* 0x0003e2000c101124 */
[----:B------:R-:W-:Y:S05]  /*3a90*/  @P3 BRA `(.L_x_118) ;  /* 0x00000000000c3947 */ /* 0x000fea0003800000 */
[----:B------:R-:W1:Y:S02]  /*3aa0*/  LDG.E.U8 R164, desc[UR36][R8.64+0x49] ;  /* 0x0000492408a47981 */ /* 0x000e64000c1e1100 */
[----:B-1----:R-:W-:-:S05]  /*3ab0*/  PRMT R11, R164, 0x8880, RZ ;  /* 0x00008880a40b7816 */ /* 0x002fca00000000ff */
[----:B------:R-:W-:-:S07]  /*3ac0*/  IMAD R10, R11, R152, RZ ;  /* 0x000000980b0a7224 */ /* 0x000fce00078e02ff */
.L_x_118:
[----:B------:R-:W-:Y:S05]  /*3ad0*/  BSYNC B1 ;  /* 0x0000000000017941 */ /* 0x000fea0003800000 */
.L_x_117:
[----:B------:R-:W-:Y:S01]  /*3ae0*/  @!P3 IMAD R63, R63, R153, R10 ;  /* 0x000000993f3fb224 */ /* 0x000fe200078e020a */
[----:B------:R-:W-:Y:S04]  /*3af0*/  BSSY B1, `(.L_x_119) ;  /* 0x0000006000017945 */ /* 0x000fe80003800000 */
[----:B------:R0:W-:Y:S01]  /*3b00*/  @!P3 STG.E.U8 desc[UR36][R6.64+0x49], R63 ;  /* 0x0000493f0600b986 */ /* 0x0001e2000c101124 */
[----:B------:R-:W-:Y:S05]  /*3b10*/  @P5 BRA `(.L_x_120) ;  /* 0x00000000000c5947 */ /* 0x000fea0003800000 */
[----:B------:R-:W1:Y:S02]  /*3b20*/  LDG.E.U8 R164, desc[UR36][R2.64+0x50] ;  /* 0x0000502402a47981 */ /* 0x000e64000c1e1100 */
[----:B-1----:R-:W-:-:S05]  /*3b30*/  PRMT R11, R164, 0x8880, RZ ;  /* 0x00008880a40b7816 */ /* 0x002fca00000000ff */
[----:B------:R-:W-:-:S07]  /*3b40*/  IMAD R10, R11, R152, RZ ;  /* 0x000000980b0a7224 */ /* 0x000fce00078e02ff */
.L_x_120:
[----:B------:R-:W-:Y:S05]  /*3b50*/  BSYNC B1 ;  /* 0x0000000000017941 */ /* 0x000fea0003800000 */
.L_x_119:
[----:B-1----:R-:W-:Y:S01]  /*3b60*/  @!P5 IMAD R11, R64, R153, R10 ;  /* 0x00000099400bd224 */ /* 0x002fe200078e020a */
[----:B------:R-:W-:Y:S04]  /*3b70*/  BSSY B1, `(.L_x_121) ;  /* 0x0000006000017945 */ /* 0x000fe80003800000 */
[----:B------:R1:W-:Y:S01]  /*3b80*/  @!P5 STG.E.U8 desc[UR36][R4.64+0x50], R11 ;  /* 0x0000500b0400d986 */ /* 0x0003e2000c101124 */
[----:B------:R-:W-:Y:S05]  /*3b90*/  @P2 BRA `(.L_x_122) ;  /* 0x00000000000c2947 */ /* 0x000fea0003800000 */
[----:B------:R-:W1:Y:S02]  /*3ba0*/  LDG.E.U8 R164, desc[UR36][R2.64+0x51] ;  /* 0x0000512402a47981 */ /* 0x000e64000c1e1100 */
[----:B-1----:R-:W-:-:S05]  /*3bb0*/  PRMT R11, R164, 0x8880, RZ ;  /* 0x00008880a40b7816 */ /* 0x002fca00000000ff */
[----:B------:R-:W-:-:S07]  /*3bc0*/  IMAD R10, R11, R152, RZ ;  /* 0x000000980b0a7224 */ /* 0x000fce00078e02ff */
.L_x_122:
[----:B------:R-:W-:Y:S05]  /*3bd0*/  BSYNC B1 ;  /* 0x0000000000017941 */ /* 0x000fea0003800000 */
.L_x_121:
        /* <DEDUP_REMOVED lines=11> */
.L_x_124:
[----:B------:R-:W-:Y:S05]  /*3c90*/  BSYNC B1 ;  /* 0x0000000000017941 */ /* 0x000fea0003800000 */
.L_x_123:
[----:B-1----:R-:W-:Y:S01]  /*3ca0*/  @!P4 IMAD R11, R66, R153, R10 ;  /* 0x00000099420bc224 */ /* 0x002fe200078e020a */
[----:B------:R-:W-:Y:S04]  /*3cb0*/  BSSY B1, `(.L_x_125) ;  /* 0x0000006000017945 */ /* 0x000fe80003800000 */
[----:B------:R1:W-:Y:S01]  /*3cc0*/  @!P4 STG.E.U8 desc[UR36][R6.64+0x50], R11 ;  /* 0x0000500b0600c986 */ /* 0x0003e2000c101124 */
[----:B------:R-:W-:Y:S05]  /*3cd0*/  @P3 BRA `(.L_x_126) ;  /* 0x00000000000c3947 */ /* 0x000fea0003800000 */
[----:B------:R-:W1:Y:S02]  /*3ce0*/  LDG.E.U8 R164, desc[UR36][R8.64+0x51] ;  /* 0x0000512408a47981 */ /* 0x000e64000c1e1100 */
[----:B-1----:R-:W-:-:S05]  /*3cf0*/  PRMT R11, R164, 0x8880, RZ ;  /* 0x00008880a40b7816 */ /* 0x002fca00000000ff */
[----:B------:R-:W-:-:S07]  /*3d00*/  IMAD R10, R11, R152, RZ ;  /* 0x000000980b0a7224 */ /* 0x000fce00078e02ff */
.L_x_126:
[----:B------:R-:W-:Y:S05]  /*3d10*/  BSYNC B1 ;  /* 0x0000000000017941 */ /* 0x000fea0003800000 */
.L_x_125:
[----:B------:R-:W-:Y:S01]  /*3d20*/  @!P3 IMAD R67, R67, R153, R10 ;  /* 0x000000994343b224 */ /* 0x000fe200078e020a */
[----:B------:R-:W-:Y:S04]  /*3d30*/  BSSY B1, `(.L_x_127) ;  /* 0x0000006000017945 */ /* 0x000fe80003800000 */
[----:B------:R0:W-:Y:S01]  /*3d40*/  @!P3 STG.E.U8 desc[UR36][R6.64+0x51], R67 ;  /* 0x000051430600b986 */ /* 0x0001e2000c101124 */
[----:B------:R-:W-:Y:S05]  /*3d50*/  @P5 BRA `(.L_x_128) ;  /* 0x00000000000c5947 */ /* 0x000fea0003800000 */
[----:B------:R-:W1:Y:S02]  /*3d60*/  LDG.E.U8 R164, desc[UR36][R2.64+0x58] ;  /* 0x0000582402a47981 */ /* 0x000e64000c1e1100 */
[----:B-1----:R-:W-:-:S05]  /*3d70*/  PRMT R11, R164, 0x8880, RZ ;  /* 0x00008880a40b7816 */ /* 0x002fca00000000ff */
[----:B------:R-:W-:-:S07]  /*3d80*/  IMAD R10, R11, R152, RZ ;  /* 0x000000980b0a7224 */ /* 0x000fce00078e02ff */
.L_x_128:
[----:B------:R-:W-:Y:S05]  /*3d90*/  BSYNC B1 ;  /* 0x0000000000017941 */ /* 0x000fea0003800000 */
.L_x_127:
[----:B-1----:R-:W-:Y:S01]  /*3da0*/  @!P5 IMAD R11, R68, R153, R10 ;  /* 0x00000099440bd224 */ /* 0x002fe200078e020a */
[----:B------:R-:W-:Y:S04]  /*3db0*/  BSSY B1, `(.L_x_129) ;  /* 0x0000006000017945 */ /* 0x000fe80003800000 */
[----:B------:R1:W-:Y:S01]  /*3dc0*/  @!P5 STG.E.U8 desc[UR36][R4.64+0x58], R11 ;  /* 0x0000580b0400d986 */ /* 0x0003e2000c101124 */
[----:B------:R-:W-:Y:S05]  /*3dd0*/  @P2 BRA `(.L_x_130) ;  /* 0x00000000000c2947 */ /* 0x000fea0003800000 */
[----:B------:R-:W1:Y:S02]  /*3de0*/  LDG.E.U8 R164, desc[UR36][R2.64+0x59] ;  /* 0x0000592402a47981 */ /* 0x000e64000c1e1100 */
[----:B-1----:R-:W-:-:S05]  /*3df0*/  PRMT R11, R164, 0x8880, RZ ;  /* 0x00008880a40b7816 */ /* 0x002fca00000000ff */
[----:B------:R-:W-:-:S07]  /*3e00*/  IMAD R10, R11, R152, RZ ;  /* 0x000000980b0a7224 */ /* 0x000fce00078e02ff */
.L_x_130:
[----:B------:R-:W-:Y:S05]  /*3e10*/  BSYNC B1 ;  /* 0x0000000000017941 */ /* 0x000fea0003800000 */
.L_x_129:
        /* <DEDUP_REMOVED lines=11> */
.L_x_132:
[----:B------:R-:W-:Y:S05]  /*3ed0*/  BSYNC B1 ;  /* 0x0000000000017941 */ /* 0x000fea0003800000 */
.L_x_131:
[----:B-1----:R-:W-:Y:S01]  /*3ee0*/  @!P4 IMAD R11, R70, R153, R10 ;  /* 0x00000099460bc224 */ /* 0x002fe200078e020a */
[----:B------:R-:W-:Y:S04]  /*3ef0*/  BSSY B1, `(.L_x_133) ;  /* 0x0000006000017945 */ /* 0x000fe80003800000 */
[----:B------:R1:W-:Y:S01]  /*3f00*/  @!P4 STG.E.U8 desc[UR36][R6.64+0x58], R11 ;  /* 0x0000580b0600c986 */ /* 0x0003e2000c101124 */
[----:B------:R-:W-:Y:S05]  /*3f10*/  @P3 BRA `(.L_x_134) ;  /* 0x00000000000c3947 */ /* 0x000fea0003800000 */
[----:B------:R-:W1:Y:S02]  /*3f20*/  LDG.E.U8 R164, desc[UR36][R8.64+0x59] ;  /* 0x0000592408a47981 */ /* 0x000e64000c1e1100 */
[----:B-1----:R-:W-:-:S05]  /*3f30*/  PRMT R11, R164, 0x8880, RZ ;  /* 0x00008880a40b7816 */ /* 0x002fca00000000ff */
[----:B------:R-:W-:-:S07]  /*3f40*/  IMAD R10, R11, R152, RZ ;  /* 0x000000980b0a7224 */ /* 0x000fce00078e02ff */
.L_x_134:
[----:B------:R-:W-:Y:S05]  /*3f50*/  BSYNC B1 ;  /* 0x0000000000017941 */ /* 0x000fea0003800000 */
.L_x_133:
[----:B------:R-:W-:Y:S01]  /*3f60*/  @!P3 IMAD R71, R71, R153, R10 ;  /* 0x000000994747b224 */ /* 0x000fe200078e020a */
[----:B------:R-:W-:Y:S04]  /*3f70*/  BSSY B1, `(.L_x_135) ;  /* 0x0000006000017945 */ /* 0x000fe80003800000 */
[----:B------:R0:W-:Y:S01]  /*3f80*/  @!P3 STG.E.U8 desc[UR36][R6.64+0x59], R71 ;  /* 0x000059470600b986 */ /* 0x0001e2000c101124 */
[----:B------:R-:W-:Y:S05]  /*3f90*/  @P5 BRA `(.L_x_136) ;  /* 0x00000000000c5947 */ /* 0x000fea0003800000 */
[----:B------:R-:W1:Y:S02]  /*3fa0*/  LDG.E.U8 R164, desc[UR36][R2.64+0x60] ;  /* 0x0000602402a47981 */ /* 0x000e64000c1e1100 */
[----:B-1----:R-:W-:-:S05]  /*3fb0*/  PRMT R11, R164, 0x8880, RZ ;  /* 0x00008880a40b7816 */ /* 0x002fca00000000ff */
[----:B------:R-:W-:-:S07]  /*3fc0*/  IMAD R10, R11, R152, RZ ;  /* 0x000000980b0a7224 */ /* 0x000fce00078e02ff */
.L_x_136:
[----:B------:R-:W-:Y:S05]  /*3fd0*/  BSYNC B1 ;  /* 0x0000000000017941 */ /* 0x000fea0003800000 */
.L_x_135:
[----:B-1----:R-:W-:Y:S01]  /*3fe0*/  @!P5 IMAD R11, R72, R153, R10 ;  /* 0x00000099480bd224 */ /* 0x002fe200078e020a */
[----:B------:R-:W-:Y:S04]  /*3ff0*/  BSSY B1, `(.L_x_137) ;  /* 0x0000006000017945 */ /* 0x000fe80003800000 */
[----:B------:R1:W-:Y:S01]  /*4000*/  @!P5 STG.E.U8 desc[UR36][R4.64+0x60], R11 ;  /* 0x0000600b0400d986 */ /* 0x0003e2000c101124 */
[----:B------:R-:W-:Y:S05]  /*4010*/  @P2 BRA `(.L_x_138) ;  /* 0x00000000000c2947 */ /* 0x000fea0003800000 */
[----:B------:R-:W1:Y:S02]  /*4020*/  LDG.E.U8 R164, desc[UR36][R2.64+0x61] ;  /* 0x0000612402a47981 */ /* 0x000e64000c1e1100 */
[----:B-1----:R-:W-:-:S05]  /*4030*/  PRMT R11, R164, 0x8880, RZ ;  /* 0x00008880a40b7816 */ /* 0x002fca00000000ff */
[----:B------:R-:W-:-:S07]  /*4040*/  IMAD R10, R11, R152, RZ ;  /* 0x000000980b0a7224 */ /* 0x000fce00078e02ff */
.L_x_138:
[----:B------:R-:W-:Y:S05]  /*4050*/  BSYNC B1 ;  /* 0x0000000000017941 */ /* 0x000fea0003800000 */
.L_x_137:
        /* <DEDUP_REMOVED lines=11> */
.L_x_140:
[----:B------:R-:W-:Y:S05]  /*4110*/  BSYNC B1 ;  /* 0x0000000000017941 */ /* 0x000fea0003800000 */
.L_x_139:
[----:B-1----:R-:W-:Y:S01]  /*4120*/  @!P4 IMAD R11, R74, R153, R10 ;  /* 0x000000994a0bc224 */ /* 0x002fe200078e020a */
[----:B------:R-:W-:Y:S04]  /*4130*/  BSSY B1, `(.L_x_141) ;  /* 0x0000006000017945 */ /* 0x000fe80003800000 */
[----:B------:R1:W-:Y:S01]  /*4140*/  @!P4 STG.E.U8 desc[UR36][R6.64+0x60], R11 ;  /* 0x0000600b0600c986 */ /* 0x0003e2000c101124 */
[----:B------:R-:W-:Y:S05]  /*4150*/  @P3 BRA `(.L_x_142) ;  /* 0x00000000000c3947 */ /* 0x000fea0003800000 */
[----:B------:R-:W1:Y:S02]  /*4160*/  LDG.E.U8 R164, desc[UR36][R8.64+0x61] ;  /* 0x0000612408a47981 */ /* 0x000e64000c1e1100 */
[----:B-1----:R-:W-:-:S05]  /*4170*/  PRMT R11, R164, 0x8880, RZ ;  /* 0x00008880a40b7816 */ /* 0x002fca00000000ff */
[----:B------:R-:W-:-:S07]  /*4180*/  IMAD R10, R11, R152, RZ ;  /* 0x000000980b0a7224 */ /* 0x000fce00078e02ff */
.L_x_142:
[----:B------:R-:W-:Y:S05]  /*4190*/  BSYNC B1 ;  /* 0x0000000000017941 */ /* 0x000fea0003800000 */
.L_x_141:
[----:B------:R-:W-:Y:S01]  /*41a0*/  @!P3 IMAD R75, R75, R153, R10 ;  /* 0x000000994b4bb224 */ /* 0x000fe200078e020a */
[----:B------:R-:W-:Y:S04]  /*41b0*/  BSSY B1, `(.L_x_143) ;  /* 0x0000006000017945 */ /* 0x000fe80003800000 */
[----:B------:R0:W-:Y:S01]  /*41c0*/  @!P3 STG.E.U8 desc[UR36][R6.64+0x61], R75 ;  /* 0x0000614b0600b986 */ /* 0x0001e2000c101124 */
[----:B------:R-:W-:Y:S05]  /*41d0*/  @P5 BRA `(.L_x_144) ;  /* 0x00000000000c5947 */ /* 0x000fea0003800000 */
[----:B------:R-:W1:Y:S02]  /*41e0*/  LDG.E.U8 R164, desc[UR36][R2.64+0x68] ;  /* 0x0000682402a47981 */ /* 0x000e64000c1e1100 */
[----:B-1----:R-:W-:-:S05]  /*41f0*/  PRMT R11, R164, 0x8880, RZ ;  /* 0x00008880a40b7816 */ /* 0x002fca00000000ff */
[----:B------:R-:W-:-:S07]  /*4200*/  IMAD R10, R11, R152, RZ ;  /* 0x000000980b0a7224 */ /* 0x000fce00078e02ff */
.L_x_144:
[----:B------:R-:W-:Y:S05]  /*4210*/  BSYNC B1 ;  /* 0x0000000000017941 */ /* 0x000fea0003800000 */
.L_x_143:
[----:B-1----:R-:W-:Y:S01]  /*4220*/  @!P5 IMAD R11, R76, R153, R10 ;  /* 0x000000994c0bd224 */ /* 0x002fe200078e020a */
[----:B------:R-:W-:Y:S04]  /*4230*/  BSSY B1, `(.L_x_145) ;  /* 0x0000006000017945 */ /* 0x000fe80003800000 */
[----:B------:R1:W-:Y:S01]  /*4240*/  @!P5 STG.E.U8 desc[UR36][R4.64+0x68], R11 ;  /* 0x0000680b0400d986 */ /* 0x0003e2000c101124 */
[----:B------:R-:W-:Y:S05]  /*4250*/  @P2 BRA `(.L_x_146) ;  /* 0x00000000000c2947 */ /* 0x000fea0003800000 */
[----:B------:R-:W1:Y:S02]  /*4260*/  LDG.E.U8 R164, desc[UR36][R2.64+0x69] ;  /* 0x0000692402a47981 */ /* 0x000e64000c1e1100 */
[----:B-1----:R-:W-:-:S05]  /*4270*/  PRMT R11, R164, 0x8880, RZ ;  /* 0x00008880a40b7816 */ /* 0x002fca00000000ff */
[----:B------:R-:W-:-:S07]  /*4280*/  IMAD R10, R11, R152, RZ ;  /* 0x000000980b0a7224 */ /* 0x000fce00078e02ff */
.L_x_146:
[----:B------:R-:W-:Y:S05]  /*4290*/  BSYNC B1 ;  /* 0x0000000000017941 */ /* 0x000fea0003800000 */
.L_x_145:
        /* <DEDUP_REMOVED lines=11> */
.L_x_148:
[----:B------:R-:W-:Y:S05]  /*4350*/  BSYNC B1 ;  /* 0x0000000000017941 */ /* 0x000fea0003800000 */
.L_x_147:
[----:B-1----:R-:W-:Y:S01]  /*4360*/  @!P4 IMAD R11, R78, R153, R10 ;  /* 0x000000994e0bc224 */ /* 0x002fe200078e020a */
[----:B------:R-:W-:Y:S04]  /*4370*/  BSSY B1, `(.L_x_149) ;  /* 0x0000006000017945 */ /* 0x000fe80003800000 */
[----:B------:R1:W-:Y:S01]  /*4380*/  @!P4 STG.E.U8 desc[UR36][R6.64+0x68], R11 ;  /* 0x0000680b0600c986 */ /* 0x0003e2000c101124 */
[----:B------:R-:W-:Y:S05]  /*4390*/  @P3 BRA `(.L_x_150) ;  /* 0x00000000000c3947 */ /* 0x000fea0003800000 */
[----:B------:R-:W1:Y:S02]  /*43a0*/  LDG.E.U8 R164, desc[UR36][R8.64+0x69] ;  /* 0x0000692408a47981 */ /* 0x000e64000c1e1100 */
[----:B-1----:R-:W-:-:S05]  /*43b0*/  PRMT R11, R164, 0x8880, RZ ;  /* 0x00008880a40b7816 */ /* 0x002fca00000000ff */
[----:B------:R-:W-:-:S07]  /*43c0*/  IMAD R10, R11, R152, RZ ;  /* 0x000000980b0a7224 */ /* 0x000fce00078e02ff */
.L_x_150:
[----:B------:R-:W-:Y:S05]  /*43d0*/  BSYNC B1 ;  /* 0x0000000000017941 */ /* 0x000fea0003800000 */
.L_x_149:
[----:B------:R-:W-:Y:S01]  /*43e0*/  @!P3 IMAD R79, R79, R153, R10 ;  /* 0x000000994f4fb224 */ /* 0x000fe200078e020a */
[----:B------:R-:W-:Y:S04]  /*43f0*/  BSSY B1, `(.L_x_151) ;  /* 0x0000006000017945 */ /* 0x000fe80003800000 */
[----:B------:R0:W-:Y:S01]  /*4400*/  @!P3 STG.E.U8 desc[UR36][R6.64+0x69], R79 ;  /* 0x0000694f0600b986 */ /* 0x0001e2000c101124 */
[----:B------:R-:W-:Y:S05]  /*4410*/  @P5 BRA `(.L_x_152) ;  /* 0x00000000000c5947 */ /* 0x000fea0003800000 */
[----:B------:R-:W1:Y:S02]  /*4420*/  LDG.E.U8 R164, desc[UR36][R2.64+0x70] ;  /* 0x0000702402a47981 */ /* 0x000e64000c1e1100 */
[----:B-1----:R-:W-:-:S05]  /*4430*/  PRMT R11, R164, 0x8880, RZ ;  /* 0x00008880a40b7816 */ /* 0x002fca00000000ff */
[----:B------:R-:W-:-:S07]  /*4440*/  IMAD R10, R11, R152, RZ ;  /* 0x000000980b0a7224 */ /* 0x000fce00078e02ff */
.L_x_152:
[----:B------:R-:W-:Y:S05]  /*4450*/  BSYNC B1 ;  /* 0x0000000000017941 */ /* 0x000fea0003800000 */
.L_x_151:
[----:B-1----:R-:W-:Y:S01]  /*4460*/  @!P5 IMAD R11, R80, R153, R10 ;  /* 0x00000099500bd224 */ /* 0x002fe200078e020a */
[----:B------:R-:W-:Y:S04]  /*4470*/  BSSY B1, `(.L_x_153) ;  /* 0x0000006000017945 */ /* 0x000fe80003800000 */
[----:B------:R1:W-:Y:S01]  /*4480*/  @!P5 STG.E.U8 desc[UR36][R4.64+0x70], R11 ;  /* 0x0000700b0400d986 */ /* 0x0003e2000c101124 */
[----:B------:R-:W-:Y:S05]  /*4490*/  @P2 BRA `(.L_x_154) ;  /* 0x00000000000c2947 */ /* 0x000fea0003800000 */
[----:B------:R-:W1:Y:S02]  /*44a0*/  LDG.E.U8 R164, desc[UR36][R2.64+0x71] ;  /* 0x0000712402a47981 */ /* 0x000e64000c1e1100 */
[----:B-1----:R-:W-:-:S05]  /*44b0*/  PRMT R11, R164, 0x8880, RZ ;  /* 0x00008880a40b7816 */ /* 0x002fca00000000ff */
[----:B------:R-:W-:-:S07]  /*44c0*/  IMAD R10, R11, R152, RZ ;  /* 0x000000980b0a7224 */ /* 0x000fce00078e02ff */
.L_x_154:
[----:B------:R-:W-:Y:S05]  /*44d0*/  BSYNC B1 ;  /* 0x0000000000017941 */ /* 0x000fea0003800000 */
.L_x_153:
        /* <DEDUP_REMOVED lines=11> */
.L_x_156:
[----:B------:R-:W-:Y:S05]  /*4590*/  BSYNC B1 ;  /* 0x0000000000017941 */ /* 0x000fea0003800000 */
.L_x_155:
[----:B-1----:R-:W-:Y:S01]  /*45a0*/  @!P4 IMAD R11, R82, R153, R10 ;  /* 0x00000099520bc224 */ /* 0x002fe200078e020a */
[----:B------:R-:W-:Y:S04]  /*45b0*/  BSSY B1, `(.L_x_157) ;  /* 0x0000006000017945 */ /* 0x000fe80003800000 */
[----:B------:R1:W-:Y:S01]  /*45c0*/  @!P4 STG.E.U8 desc[UR36][R6.64+0x70], R11 ;  /* 0x0000700b0600c986 */ /* 0x0003e2000c101124 */
[----:B------:R-:W-:Y:S05]  /*45d0*/  @P3 BRA `(.L_x_158) ;  /* 0x00000000000c3947 */ /* 0x000fea0003800000 */
[----:B------:R-:W1:Y:S02]  /*45e0*/  LDG.E.U8 R164, desc[UR36][R8.64+0x71] ;  /* 0x0000712408a47981 */ /* 0x000e64000c1e1100 */
[----:B-1----:R-:W-:-:S05]  /*45f0*/  PRMT R11, R164, 0x8880, RZ ;  /* 0x00008880a40b7816 */ /* 0x002fca00000000ff */
[----:B------:R-:W-:-:S07]  /*4600*/  IMAD R10, R11, R152, RZ ;  /* 0x000000980b0a7224 */ /* 0x000fce00078e02ff */
.L_x_158:
[----:B------:R-:W-:Y:S05]  /*4610*/  BSYNC B1 ;  /* 0x0000000000017941 */ /* 0x000fea0003800000 */
.L_x_157:
[----:B------:R-:W-:Y:S01]  /*4620*/  @!P3 IMAD R83, R83, R153, R10 ;  /* 0x000000995353b224 */ /* 0x000fe200078e020a */
[----:B------:R-:W-:Y:S04]  /*4630*/  BSSY B1, `(.L_x_159) ;  /* 0x0000006000017945 */ /* 0x000fe80003800000 */
[----:B------:R0:W-:Y:S01]  /*4640*/  @!P3 STG.E.U8 desc[UR36][R6.64+0x71], R83 ;  /* 0x000071530600b986 */ /* 0x0001e2000c101124 */
[----:B------:R-:W-:Y:S05]  /*4650*/  @P5 BRA `(.L_x_160) ;  /* 0x00000000000c5947 */ /* 0x000fea0003800000 */
[----:B------:R-:W1:Y:S02]  /*4660*/  LDG.E.U8 R164, desc[UR36][R2.64+0x78] ;  /* 0x0000782402a47981 */ /* 0x000e64000c1e1100 */
[----:B-1----:R-:W-:-:S05]  /*4670*/  PRMT R11, R164, 0x8880, RZ ;  /* 0x00008880a40b7816 */ /* 0x002fca00000000ff */
[----:B------:R-:W-:-:S07]  /*4680*/  IMAD R10, R11, R152, RZ ;  /* 0x000000980b0a7224 */ /* 0x000fce00078e02ff */
.L_x_160:
[----:B------:R-:W-:Y:S05]  /*4690*/  BSYNC B1 ;  /* 0x0000000000017941 */ /* 0x000fea0003800000 */
.L_x_159:
[----:B-1----:R-:W-:Y:S01]  /*46a0*/  @!P5 IMAD R11, R84, R153, R10 ;  /* 0x00000099540bd224 */ /* 0x002fe200078e020a */
[----:B------:R-:W-:Y:S04]  /*46b0*/  BSSY B1, `(.L_x_161) ;  /* 0x0000006000017945 */ /* 0x000fe80003800000 */
[----:B------:R1:W-:Y:S01]  /*46c0*/  @!P5 STG.E.U8 desc[UR36][R4.64+0x78], R11 ;  /* 0x0000780b0400d986 */ /* 0x0003e2000c101124 */
[----:B------:R-:W-:Y:S05]  /*46d0*/  @P2 BRA `(.L_x_162) ;  /* 0x00000000000c2947 */ /* 0x000fea0003800000 */
[----:B------:R-:W1:Y:S02]  /*46e0*/  LDG.E.U8 R164, desc[UR36][R2.64+0x79] ;  /* 0x0000792402a47981 */ /* 0x000e64000c1e1100 */
[----:B-1----:R-:W-:-:S05]  /*46f0*/  PRMT R11, R164, 0x8880, RZ ;  /* 0x00008880a40b7816 */ /* 0x002fca00000000ff */
[----:B------:R-:W-:-:S07]  /*4700*/  IMAD R10, R11, R152, RZ ;  /* 0x000000980b0a7224 */ /* 0x000fce00078e02ff */
.L_x_162:
[----:B------:R-:W-:Y:S05]  /*4710*/  BSYNC B1 ;  /* 0x0000000000017941 */ /* 0x000fea0003800000 */
.L_x_161:
        /* <DEDUP_REMOVED lines=11> */
.L_x_164:
[----:B------:R-:W-:Y:S05]  /*47d0*/  BSYNC B1 ;  /* 0x0000000000017941 */ /* 0x000fea0003800000 */
.L_x_163:
[----:B-1----:R-:W-:Y:S01]  /*47e0*/  @!P4 IMAD R11, R86, R153, R10 ;  /* 0x00000099560bc224 */ /* 0x002fe200078e020a */
[----:B------:R-:W-:Y:S04]  /*47f0*/  BSSY B1, `(.L_x_165) ;  /* 0x0000006000017945 */ /* 0x000fe80003800000 */
[----:B------:R1:W-:Y:S01]  /*4800*/  @!P4 STG.E.U8 desc[UR36][R6.64+0x78], R11 ;  /* 0x0000780b0600c986 */ /* 0x0003e2000c101124 */
[----:B------:R-:W-:Y:S05]  /*4810*/  @P3 BRA `(.L_x_166) ;  /* 0x00000000000c3947 */ /* 0x000fea0003800000 */
[----:B------:R-:W1:Y:S02]  /*4820*/  LDG.E.U8 R164, desc[UR36][R8.64+0x79] ;  /* 0x0000792408a47981 */ /* 0x000e64000c1e1100 */
[----:B-1----:R-:W-:-:S05]  /*4830*/  PRMT R11, R164, 0x8880, RZ ;  /* 0x00008880a40b7816 */ /* 0x002fca00000000ff */
[----:B------:R-:W-:-:S07]  /*4840*/  IMAD R10, R11, R152, RZ ;  /* 0x000000980b0a7224 */ /* 0x000fce00078e02ff */
.L_x_166:
[----:B------:R-:W-:Y:S05]  /*4850*/  BSYNC B1 ;  /* 0x0000000000017941 */ /* 0x000fea0003800000 */
.L_x_165:
[----:B------:R-:W-:Y:S01]  /*4860*/  @!P3 IMAD R87, R87, R153, R10 ;  /* 0x000000995757b224 */ /* 0x000fe200078e020a */
[----:B------:R-:W-:Y:S04]  /*4870*/  BSSY B1, `(.L_x_167) ;  /* 0x0000006000017945 */ /* 0x000fe80003800000 */
[----:B------:R0:W-:Y:S01]  /*4880*/  @!P3 STG.E.U8 desc[UR36][R6.64+0x79], R87 ;  /* 0x000079570600b986 */ /* 0x0001e2000c101124 */
[----:B------:R-:W-:Y:S05]  /*4890*/  @P5 BRA `(.L_x_168) ;  /* 0x00000000000c5947 */ /* 0x000fea0003800000 */
[----:B------:R-:W1:Y:S02]  /*48a0*/  LDG.E.U8 R164, desc[UR36][R2.64+0x80] ;  /* 0x0000802402a47981 */ /* 0x000e64000c1e1100 */
[----:B-1----:R-:W-:-:S05]  /*48b0*/  PRMT R11, R164, 0x8880, RZ ;  /* 0x00008880a40b7816 */ /* 0x002fca00000000ff */
[----:B------:R-:W-:-:S07]  /*48c0*/  IMAD R10, R11, R152, RZ ;  /* 0x000000980b0a7224 */ /* 0x000fce00078e02ff */
.L_x_168:
[----:B------:R-:W-:Y:S05]  /*48d0*/  BSYNC B1 ;  /* 0x0000000000017941 */ /* 0x000fea0003800000 */
.L_x_167:
[----:B-1----:R-:W-:Y:S01]  /*48e0*/  @!P5 IMAD R11, R88, R153, R10 ;  /* 0x00000099580bd224 */ /* 0x002fe200078e020a */
[----:B------:R-:W-:Y:S04]  /*48f0*/  BSSY B1, `(.L_x_169) ;  /* 0x0000006000017945 */ /* 0x000fe80003800000 */
[----:B------:R1:W-:Y:S01]  /*4900*/  @!P5 STG.E.U8 desc[UR36][R4.64+0x80], R11 ;  /* 0x0000800b0400d986 */ /* 0x0003e2000c101124 */
[----:B------:R-:W-:Y:S05]  /*4910*/  @P2 BRA `(.L_x_170) ;  /* 0x00000000000c2947 */ /* 0x000fea0003800000 */
[----:B------:R-:W1:Y:S02]  /*4920*/  LDG.E.U8 R164, desc[UR36][R2.64+0x81] ;  /* 0x0000812402a47981 */ /* 0x000e64000c1e1100 */
[----:B-1----:R-:W-:-:S05]  /*4930*/  PRMT R11, R164, 0x8880, RZ ;  /* 0x00008880a40b7816 */ /* 0x002fca00000000ff */
[----:B------:R-:W-:-:S07]  /*4940*/  IMAD R10, R11, R152, RZ ;  /* 0x000000980b0a7224 */ /* 0x000fce00078e02ff */
.L_x_170:
[----:B------:R-:W-:Y:S05]  /*4950*/  BSYNC B1 ;  /* 0x0000000000017941 */ /* 0x000fea0003800000 */
.L_x_169:
        /* <DEDUP_REMOVED lines=11> */
.L_x_172:
[----:B------:R-:W-:Y:S05]  /*4a10*/  BSYNC B1 ;  /* 0x0000000000017941 */ /* 0x000fea0003800000 */
.L_x_171:
[----:B-1----:R-:W-:Y:S01]  /*4a20*/  @!P4 IMAD R11, R90, R153, R10 ;  /* 0x000000995a0bc224 */ /* 0x002fe200078e020a */
[----:B------:R-:W-:Y:S04]  /*4a30*/  BSSY B1, `(.L_x_173) ;  /* 0x0000006000017945 */ /* 0x000fe80003800000 */
[----:B------:R1:W-:Y:S01]  /*4a40*/  @!P4 STG.E.U8 desc[UR36][R6.64+0x80], R11 ;  /* 0x0000800b0600c986 */ /* 0x0003e2000c101124 */
[----:B------:R-:W-:Y:S05]  /*4a50*/  @P3 BRA `(.L_x_174) ;  /* 0x00000000000c3947 */ /* 0x000fea0003800000 */
[----:B------:R-:W1:Y:S02]  /*4a60*/  LDG.E.U8 R164, desc[UR36][R8.64+0x81] ;  /* 0x0000812408a47981 */ /* 0x000e64000c1e1100 */
[----:B-1----:R-:W-:-:S05]  /*4a70*/  PRMT R11, R164, 0x8880, RZ ;  /* 0x00008880a40b7816 */ /* 0x002fca00000000ff */
[----:B------:R-:W-:-:S07]  /*4a80*/  IMAD R10, R11, R152, RZ ;  /* 0x000000980b0a7224 */ /* 0x000fce00078e02ff */
.L_x_174:
[----:B------:R-:W-:Y:S05]  /*4a90*/  BSYNC B1 ;  /* 0x0000000000017941 */ /* 0x000fea0003800000 */
.L_x_173:
[----:B------:R-:W-:Y:S01]  /*4aa0*/  @!P3 IMAD R91, R91, R153, R10 ;  /* 0x000000995b5bb224 */ /* 0x000fe200078e020a */
[----:B------:R-:W-:Y:S04]  /*4ab0*/  BSSY B1, `(.L_x_175) ;  /* 0x0000006000017945 */ /* 0x000fe80003800000 */
[----:B------:R0:W-:Y:S01]  /*4ac0*/  @!P3 STG.E.U8 desc[UR36][R6.64+0x81], R91 ;  /* 0x0000815b0600b986 */ /* 0x0001e2000c101124 */
[----:B------:R-:W-:Y:S05]  /*4ad0*/  @P5 BRA `(.L_x_176) ;  /* 0x00000000000c5947 */ /* 0x000fea0003800000 */
[----:B------:R-:W1:Y:S02]  /*4ae0*/  LDG.E.U8 R164, desc[UR36][R2.64+0x88] ;  /* 0x0000882402a47981 */ /* 0x000e64000c1e1100 */
[----:B-1----:R-:W-:-:S05]  /*4af0*/  PRMT R11, R164, 0x8880, RZ ;  /* 0x00008880a40b7816 */ /* 0x002fca00000000ff */
[----:B------:R-:W-:-:S07]  /*4b00*/  IMAD R10, R11, R152, RZ ;  /* 0x000000980b0a7224 */ /* 0x000fce00078e02ff */
.L_x_176:
[----:B------:R-:W-:Y:S05]  /*4b10*/  BSYNC B1 ;  /* 0x0000000000017941 */ /* 0x000fea0003800000 */
.L_x_175:
[----:B-1----:R-:W-:Y:S01]  /*4b20*/  @!P5 IMAD R11, R92, R153, R10 ;  /* 0x000000995c0bd224 */ /* 0x002fe200078e020a */
[----:B------:R-:W-:Y:S04]  /*4b30*/  BSSY B1, `(.L_x_177) ;  /* 0x0000006000017945 */ /* 0x000fe80003800000 */
[----:B------:R1:W-:Y:S01]  /*4b40*/  @!P5 STG.E.U8 desc[UR36][R4.64+0x88], R11 ;  /* 0x0000880b0400d986 */ /* 0x0003e2000c101124 */
[----:B------:R-:W-:Y:S05]  /*4b50*/  @P2 BRA `(.L_x_178) ;  /* 0x00000000000c2947 */ /* 0x000fea0003800000 */
[----:B------:R-:W1:Y:S02]  /*4b60*/  LDG.E.U8 R164, desc[UR36][R2.64+0x89] ;  /* 0x0000892402a47981 */ /* 0x000e64000c1e1100 */
[----:B-1----:R-:W-:-:S05]  /*4b70*/  PRMT R11, R164, 0x8880, RZ ;  /* 0x00008880a40b7816 */ /* 0x002fca00000000ff */
[----:B------:R-:W-:-:S07]  /*4b80*/  IMAD R10, R11, R152, RZ ;  /* 0x000000980b0a7224 */ /* 0x000fce00078e02ff */
.L_x_178:
[----:B------:R-:W-:Y:S05]  /*4b90*/  BSYNC B1 ;  /* 0x0000000000017941 */ /* 0x000fea0003800000 */
.L_x_177:
        /* <DEDUP_REMOVED lines=11> */
.L_x_180:
[----:B------:R-:W-:Y:S05]  /*4c50*/  BSYNC B1 ;  /* 0x0000000000017941 */ /* 0x000fea0003800000 */
.L_x_179:
[----:B-1----:R-:W-:Y:S01]  /*4c60*/  @!P4 IMAD R11, R94, R153, R10 ;  /* 0x000000995e0bc224 */ /* 0x002fe200078e020a */
[----:B------:R-:W-:Y:S04]  /*4c70*/  BSSY B1, `(.L_x_181) ;  /* 0x0000006000017945 */ /* 0x000fe80003800000 */
[----:B------:R1:W-:Y:S01]  /*4c80*/  @!P4 STG.E.U8 desc[UR36][R6.64+0x88], R11 ;  /* 0x0000880b0600c986 */ /* 0x0003e2000c101124 */
[----:B------:R-:W-:Y:S05]  /*4c90*/  @P3 BRA `(.L_x_182) ;  /* 0x00000000000c3947 */ /* 0x000fea0003800000 */
[----:B------:R-:W1:Y:S02]  /*4ca0*/  LDG.E.U8 R164, desc[UR36][R8.64+0x89] ;  /* 0x0000892408a47981 */ /* 0x000e64000c1e1100 */
[----:B-1----:R-:W-:-:S05]  /*4cb0*/  PRMT R11, R164, 0x8880, RZ ;  /* 0x00008880a40b7816 */ /* 0x002fca00000000ff */
[----:B------:R-:W-:-:S07]  /*4cc0*/  IMAD R10, R11, R152, RZ ;  /* 0x000000980b0a7224 */ /* 0x000fce00078e02ff */
.L_x_182:
[----:B------:R-:W-:Y:S05]  /*4cd0*/  BSYNC B1 ;  /* 0x0000000000017941 */ /* 0x000fea0003800000 */
.L_x_181:
[----:B------:R-:W-:Y:S01]  /*4ce0*/  @!P3 IMAD R95, R95, R153, R10 ;  /* 0x000000995f5fb224 */ /* 0x000fe200078e020a */
[----:B------:R-:W-:Y:S04]  /*4cf0*/  BSSY B1, `(.L_x_183) ;  /* 0x0000006000017945 */ /* 0x000fe80003800000 */
[----:B------:R0:W-:Y:S01]  /*4d00*/  @!P3 STG.E.U8 desc[UR36][R6.64+0x89], R95 ;  /* 0x0000895f0600b986 */ /* 0x0001e2000c101124 */
[----:B------:R-:W-:Y:S05]  /*4d10*/  @P5 BRA `(.L_x_184) ;  /* 0x00000000000c5947 */ /* 0x000fea0003800000 */
[----:B------:R-:W1:Y:S02]  /*4d20*/  LDG.E.U8 R164, desc[UR36][R2.64+0x90] ;  /* 0x0000902402a47981 */ /* 0x000e64000c1e1100 */
[----:B-1----:R-:W-:-:S05]  /*4d30*/  PRMT R11, R164, 0x8880, RZ ;  /* 0x00008880a40b7816 */ /* 0x002fca00000000ff */
[----:B------:R-:W-:-:S07]  /*4d40*/  IMAD R10, R11, R152, RZ ;  /* 0x000000980b0a7224 */ /* 0x000fce00078e02ff */
.L_x_184:
[----:B------:R-:W-:Y:S05]  /*4d50*/  BSYNC B1 ;  /* 0x0000000000017941 */ /* 0x000fea0003800000 */
.L_x_183:
[----:B-1----:R-:W-:Y:S01]  /*4d60*/  @!P5 IMAD R11, R96, R153, R10 ;  /* 0x00000099600bd224 */ /* 0x002fe200078e020a */
[----:B------:R-:W-:Y:S04]  /*4d70*/  BSSY B1, `(.L_x_185) ;  /* 0x0000006000017945 */ /* 0x000fe80003800000 */
[----:B------:R1:W-:Y:S01]  /*4d80*/  @!P5 STG.E.U8 desc[UR36][R4.64+0x90], R11 ;  /* 0x0000900b0400d986 */ /* 0x0003e2000c101124 */
[----:B------:R-:W-:Y:S05]  /*4d90*/  @P2 BRA `(.L_x_186) ;  /* 0x00000000000c2947 */ /* 0x000fea0003800000 */
[----:B------:R-:W1:Y:S02]  /*4da0*/  LDG.E.U8 R164, desc[UR36][R2.64+0x91] ;  /* 0x0000912402a47981 */ /* 0x000e64000c1e1100 */
[----:B-1----:R-:W-:-:S05]  /*4db0*/  PRMT R11, R164, 0x8880, RZ ;  /* 0x00008880a40b7816 */ /* 0x002fca00000000ff */
[----:B------:R-:W-:-:S07]  /*4dc0*/  IMAD R10, R11, R152, RZ ;  /* 0x000000980b0a7224 */ /* 0x000fce00078e02ff */
.L_x_186:
[----:B------:R-:W-:Y:S05]  /*4dd0*/  BSYNC B1 ;  /* 0x0000000000017941 */ /* 0x000fea0003800000 */
.L_x_185:
        /* <DEDUP_REMOVED lines=11> */
.L_x_188:
[----:B------:R-:W-:Y:S05]  /*4e90*/  BSYNC B1 ;  /* 0x0000000000017941 */ /* 0x000fea0003800000 */
.L_x_187:
[----:B-1----:R-:W-:Y:S01]  /*4ea0*/  @!P4 IMAD R11, R98, R153, R10 ;  /* 0x00000099620bc224 */ /* 0x002fe200078e020a */
[----:B------:R-:W-:Y:S04]  /*4eb0*/  BSSY B1, `(.L_x_189) ;  /* 0x0000006000017945 */ /* 0x000fe80003800000 */
[----:B------:R1:W-:Y:S01]  /*4ec0*/  @!P4 STG.E.U8 desc[UR36][R6.64+0x90], R11 ;  /* 0x0000900b0600c986 */ /* 0x0003e2000c101124 */
[----:B------:R-:W-:Y:S05]  /*4ed0*/  @P3 BRA `(.L_x_190) ;  /* 0x00000000000c3947 */ /* 0x000fea0003800000 */
[----:B------:R-:W1:Y:S02]  /*4ee0*/  LDG.E.U8 R164, desc[UR36][R8.64+0x91] ;  /* 0x0000912408a47981 */ /* 0x000e64000c1e1100 */
[----:B-1----:R-:W-:-:S05]  /*4ef0*/  PRMT R11, R164, 0x8880, RZ ;  /* 0x00008880a40b7816 */ /* 0x002fca00000000ff */
[----:B------:R-:W-:-:S07]  /*4f00*/  IMAD R10, R11, R152, RZ ;  /* 0x000000980b0a7224 */ /* 0x000fce00078e02ff */
.L_x_190:
[----:B------:R-:W-:Y:S05]  /*4f10*/  BSYNC B1 ;  /* 0x0000000000017941 */ /* 0x000fea0003800000 */
.L_x_189:
[----:B------:R-:W-:Y:S01]  /*4f20*/  @!P3 IMAD R99, R99, R153, R10 ;  /* 0x000000996363b224 */ /* 0x000fe200078e020a */
[----:B------:R-:W-:Y:S04]  /*4f30*/  BSSY B1, `(.L_x_191) ;  /* 0x0000006000017945 */ /* 0x000fe80003800000 */
[----:B------:R0:W-:Y:S01]  /*4f40*/  @!P3 STG.E.U8 desc[UR36][R6.64+0x91], R99 ;  /* 0x000091630600b986 */ /* 0x0001e2000c101124 */
[----:B------:R-:W-:Y:S05]  /*4f50*/  @P5 BRA `(.L_x_192) ;  /* 0x00000000000c5947 */ /* 0x000fea0003800000 */
[----:B------:R-:W1:Y:S02]  /*4f60*/  LDG.E.U8 R164, desc[UR36][R2.64+0x98] ;  /* 0x0000982402a47981 */ /* 0x000e64000c1e1100 */
[----:B-1----:R-:W-:-:S05]  /*4f70*/  PRMT R11, R164, 0x8880, RZ ;  /* 0x00008880a40b7816 */ /* 0x002fca00000000ff */
[----:B------:R-:W-:-:S07]  /*4f80*/  IMAD R10, R11, R152, RZ ;  /* 0x000000980b0a7224 */ /* 0x000fce00078e02ff */
.L_x_192:
[----:B------:R-:W-:Y:S05]  /*4f90*/  BSYNC B1 ;  /* 0x0000000000017941 */ /* 0x000fea0003800000 */
.L_x_191:
[----:B-1----:R-:W-:Y:S01]  /*4fa0*/  @!P5 IMAD R11, R100, R153, R10 ;  /* 0x00000099640bd224 */ /* 0x002fe200078e020a */
[----:B------:R-:W-:Y:S04]  /*4fb0*/  BSSY B1, `(.L_x_193) ;  /* 0x0000006000017945 */ /* 0x000fe80003800000 */
[----:B------:R1:W-:Y:S01]  /*4fc0*/  @!P5 STG.E.U8 desc[UR36][R4.64+0x98], R11 ;  /* 0x0000980b0400d986 */ /* 0x0003e2000c101124 */
[----:B------:R-:W-:Y:S05]  /*4fd0*/  @P2 BRA `(.L_x_194) ;  /* 0x00000000000c2947 */ /* 0x000fea0003800000 */
[----:B------:R-:W1:Y:S02]  /*4fe0*/  LDG.E.U8 R164, desc[UR36][R2.64+0x99] ;  /* 0x0000992402a47981 */ /* 0x000e64000c1e1100 */
[----:B-1----:R-:W-:-:S05]  /*4ff0*/  PRMT R11, R164, 0x8880, RZ ;  /* 0x00008880a40b7816 */ /* 0x002fca00000000ff */
[----:B------:R-:W-:-:S07]  /*5000*/  IMAD R10, R11, R152, RZ ;  /* 0x000000980b0a7224 */ /* 0x000fce00078e02ff */
.L_x_194:
[----:B------:R-:W-:Y:S05]  /*5010*/  BSYNC B1 ;  /* 0x0000000000017941 */ /* 0x000fea0003800000 */
.L_x_193:
        /* <DEDUP_REMOVED lines=11> */
.L_x_196:
[----:B------:R-:W-:Y:S05]  /*50d0*/  BSYNC B1 ;  /* 0x0000000000017941 */ /* 0x000fea0003800000 */
.L_x_195:
[----:B-1----:R-:W-:Y:S01]  /*50e0*/  @!P4 IMAD R11, R102, R153, R10 ;  /* 0x00000099660bc224 */ /* 0x002fe200078e020a */
[----:B------:R-:W-:Y:S04]  /*50f0*/  BSSY B1, `(.L_x_197) ;  /* 0x0000006000017945 */ /* 0x000fe80003800000 */
[----:B------:R1:W-:Y:S01]  /*5100*/  @!P4 STG.E.U8 desc[UR36][R6.64+0x98], R11 ;  /* 0x0000980b0600c986 */ /* 0x0003e2000c101124 */
[----:B------:R-:W-:Y:S05]  /*5110*/  @P3 BRA `(.L_x_198) ;  /* 0x00000000000c3947 */ /* 0x000fea0003800000 */
[----:B------:R-:W1:Y:S02]  /*5120*/  LDG.E.U8 R164, desc[UR36][R8.64+0x99] ;  /* 0x0000992408a47981 */ /* 0x000e64000c1e1100 */
[----:B-1----:R-:W-:-:S05]  /*5130*/  PRMT R11, R164, 0x8880, RZ ;  /* 0x00008880a40b7816 */ /* 0x002fca00000000ff */
[----:B------:R-:W-:-:S07]  /*5140*/  IMAD R10, R11, R152, RZ ;  /* 0x000000980b0a7224 */ /* 0x000fce00078e02ff */
.L_x_198:
[----:B------:R-:W-:Y:S05]  /*5150*/  BSYNC B1 ;  /* 0x0000000000017941 */ /* 0x000fea0003800000 */
.L_x_197:
[----:B------:R-:W-:Y:S01]  /*5160*/  @!P3 IMAD R103, R103, R153, R10 ;  /* 0x000000996767b224 */ /* 0x000fe200078e020a */
[----:B------:R-:W-:Y:S04]  /*5170*/  BSSY B1, `(.L_x_199) ;  /* 0x0000006000017945 */ /* 0x000fe80003800000 */
[----:B------:R0:W-:Y:S01]  /*5180*/  @!P3 STG.E.U8 desc[UR36][R6.64+0x99], R103 ;  /* 0x000099670600b986 */ /* 0x0001e2000c101124 */
[----:B------:R-:W-:Y:S05]  /*5190*/  @P5 BRA `(.L_x_200) ;  /* 0x00000000000c5947 */ /* 0x000fea0003800000 */
[----:B------:R-:W1:Y:S02]  /*51a0*/  LDG.E.U8 R164, desc[UR36][R2.64+0xa0] ;  /* 0x0000a02402a47981 */ /* 0x000e64000c1e1100 */
[----:B-1----:R-:W-:-:S05]  /*51b0*/  PRMT R11, R164, 0x8880, RZ ;  /* 0x00008880a40b7816 */ /* 0x002fca00000000ff */
[----:B------:R-:W-:-:S07]  /*51c0*/  IMAD R10, R11, R152, RZ ;  /* 0x000000980b0a7224 */ /* 0x000fce00078e02ff */
.L_x_200:
[----:B------:R-:W-:Y:S05]  /*51d0*/  BSYNC B1 ;  /* 0x0000000000017941 */ /* 0x000fea0003800000 */
.L_x_199:
[----:B-1----:R-:W-:Y:S01]  /*51e0*/  @!P5 IMAD R11, R104, R153, R10 ;  /* 0x00000099680bd224 */ /* 0x002fe200078e020a */
[----:B------:R-:W-:Y:S04]  /*51f0*/  BSSY B1, `(.L_x_201) ;  /* 0x0000006000017945 */ /* 0x000fe80003800000 */
[----:B------:R1:W-:Y:S01]  /*5200*/  @!P5 STG.E.U8 desc[UR36][R4.64+0xa0], R11 ;  /* 0x0000a00b0400d986 */ /* 0x0003e2000c101124 */
[----:B------:R-:W-:Y:S05]  /*5210*/  @P2 BRA `(.L_x_202) ;  /* 0x00000000000c2947 */ /* 0x000fea0003800000 */
[----:B------:R-:W1:Y:S02]  /*5220*/  LDG.E.U8 R164, desc[UR36][R2.64+0xa1] ;  /* 0x0000a12402a47981 */ /* 0x000e64000c1e1100 */
[----:B-1----:R-:W-:-:S05]  /*5230*/  PRMT R11, R164, 0x8880, RZ ;  /* 0x00008880a40b7816 */ /* 0x002fca00000000ff */
[----:B------:R-:W-:-:S07]  /*5240*/  IMAD R10, R11, R152, RZ ;  /* 0x000000980b0a7224 */ /* 0x000fce00078e02ff */
.L_x_202:
[----:B------:R-:W-:Y:S05]  /*5250*/  BSYNC B1 ;  /* 0x0000000000017941 */ /* 0x000fea0003800000 */
.L_x_201:
        /* <DEDUP_REMOVED lines=11> */
.L_x_204:
[----:B------:R-:W-:Y:S05]  /*5310*/  BSYNC B1 ;  /* 0x0000000000017941 */ /* 0x000fea0003800000 */
.L_x_203:
[----:B-1----:R-:W-:Y:S01]  /*5320*/  @!P4 IMAD R11, R106, R153, R10 ;  /* 0x000000996a0bc224 */ /* 0x002fe200078e020a */
[----:B------:R-:W-:Y:S04]  /*5330*/  BSSY B1, `(.L_x_205) ;  /* 0x0000006000017945 */ /* 0x000fe80003800000 */
[----:B------:R1:W-:Y:S01]  /*5340*/  @!P4 STG.E.U8 desc[UR36][R6.64+0xa0], R11 ;  /* 0x0000a00b0600c986 */ /* 0x0003e2000c101124 */
[----:B------:R-:W-:Y:S05]  /*5350*/  @P3 BRA `(.L_x_206) ;  /* 0x00000000000c3947 */ /* 0x000fea0003800000 */
[----:B------:R-:W1:Y:S02]  /*5360*/  LDG.E.U8 R164, desc[UR36][R8.64+0xa1] ;  /* 0x0000a12408a47981 */ /* 0x000e64000c1e1100 */
[----:B-1----:R-:W-:-:S05]  /*5370*/  PRMT R11, R164, 0x8880, RZ ;  /* 0x00008880a40b7816 */ /* 0x002fca00000000ff */
[----:B------:R-:W-:-:S07]  /*5380*/  IMAD R10, R11, R152, RZ ;  /* 0x000000980b0a7224 */ /* 0x000fce00078e02ff */
.L_x_206:
[----:B------:R-:W-:Y:S05]  /*5390*/  BSYNC B1 ;  /* 0x0000000000017941 */ /* 0x000fea0003800000 */
.L_x_205:
[----:B------:R-:W-:Y:S01]  /*53a0*/  @!P3 IMAD R107, R107, R153, R10 ;  /* 0x000000996b6bb224 */ /* 0x000fe200078e020a */
[----:B------:R-:W-:Y:S04]  /*53b0*/  BSSY B1, `(.L_x_207) ;  /* 0x0000006000017945 */ /* 0x000fe80003800000 */
[----:B------:R0:W-:Y:S01]  /*53c0*/  @!P3 STG.E.U8 desc[UR36][R6.64+0xa1], R107 ;  /* 0x0000a16b0600b986 */ /* 0x0001e2000c101124 */
[----:B------:R-:W-:Y:S05]  /*53d0*/  @P5 BRA `(.L_x_208) ;  /* 0x00000000000c5947 */ /* 0x000fea0003800000 */
[----:B------:R-:W1:Y:S02]  /*53e0*/  LDG.E.U8 R164, desc[UR36][R2.64+0xa8] ;  /* 0x0000a82402a47981 */ /* 0x000e64000c1e1100 */
[----:B-1----:R-:W-:-:S05]  /*53f0*/  PRMT R11, R164, 0x8880, RZ ;  /* 0x00008880a40b7816 */ /* 0x002fca00000000ff */
[----:B------:R-:W-:-:S07]  /*5400*/  IMAD R10, R11, R152, RZ ;  /* 0x000000980b0a7224 */ /* 0x000fce00078e02ff */
.L_x_208:
[----:B------:R-:W-:Y:S05]  /*5410*/  BSYNC B1 ;  /* 0x0000000000017941 */ /* 0x000fea0003800000 */
.L_x_207:
[----:B-1----:R-:W-:Y:S01]  /*5420*/  @!P5 IMAD R11, R108, R153, R10 ;  /* 0x000000996c0bd224 */ /* 0x002fe200078e020a */
[----:B------:R-:W-:Y:S04]  /*5430*/  BSSY B1, `(.L_x_209) ;  /* 0x0000006000017945 */ /* 0x000fe80003800000 */
[----:B------:R1:W-:Y:S01]  /*5440*/  @!P5 STG.E.U8 desc[UR36][R4.64+0xa8], R11 ;  /* 0x0000a80b0400d986 */ /* 0x0003e2000c101124 */
[----:B------:R-:W-:Y:S05]  /*5450*/  @P2 BRA `(.L_x_210) ;  /* 0x00000000000c2947 */ /* 0x000fea0003800000 */
[----:B------:R-:W1:Y:S02]  /*5460*/  LDG.E.U8 R164, desc[UR36][R2.64+0xa9] ;  /* 0x0000a92402a47981 */ /* 0x000e64000c1e1100 */
[----:B-1----:R-:W-:-:S05]  /*5470*/  PRMT R11, R164, 0x8880, RZ ;  /* 0x00008880a40b7816 */ /* 0x002fca00000000ff */
[----:B------:R-:W-:-:S07]  /*5480*/  IMAD R10, R11, R152, RZ ;  /* 0x000000980b0a7224 */ /* 0x000fce00078e02ff */
.L_x_210:
[----:B------:R-:W-:Y:S05]  /*5490*/  BSYNC B1 ;  /* 0x0000000000017941 */ /* 0x000fea0003800000 */
.L_x_209:
        /* <DEDUP_REMOVED lines=11> */
.L_x_212:
[----:B------:R-:W-:Y:S05]  /*5550*/  BSYNC B1 ;  /* 0x0000000000017941 */ /* 0x000fea0003800000 */
.L_x_211:
[----:B-1----:R-:W-:Y:S01]  /*5560*/  @!P4 IMAD R11, R110, R153, R10 ;  /* 0x000000996e0bc224 */ /* 0x002fe200078e020a */
[----:B------:R-:W-:Y:S04]  /*5570*/  BSSY B1, `(.L_x_213) ;  /* 0x0000006000017945 */ /* 0x000fe80003800000 */
[----:B------:R1:W-:Y:S01]  /*5580*/  @!P4 STG.E.U8 desc[UR36][R6.64+0xa8], R11 ;  /* 0x0000a80b0600c986 */ /* 0x0003e2000c101124 */
[----:B------:R-:W-:Y:S05]  /*5590*/  @P3 BRA `(.L_x_214) ;  /* 0x00000000000c3947 */ /* 0x000fea0003800000 */
[----:B------:R-:W1:Y:S02]  /*55a0*/  LDG.E.U8 R164, desc[UR36][R8.64+0xa9] ;  /* 0x0000a92408a47981 */ /* 0x000e64000c1e1100 */
[----:B-1----:R-:W-:-:S05]  /*55b0*/  PRMT R11, R164, 0x8880, RZ ;  /* 0x00008880a40b7816 */ /* 0x002fca00000000ff */
[----:B------:R-:W-:-:S07]  /*55c0*/  IMAD R10, R11, R152, RZ ;  /* 0x000000980b0a7224 */ /* 0x000fce00078e02ff */
.L_x_214:
[----:B------:R-:W-:Y:S05]  /*55d0*/  BSYNC B1 ;  /* 0x0000000000017941 */ /* 0x000fea0003800000 */
.L_x_213:
[----:B------:R-:W-:Y:S01]  /*55e0*/  @!P3 IMAD R111, R111, R153, R10 ;  /* 0x000000996f6fb224 */ /* 0x000fe200078e020a */
[----:B------:R-:W-:Y:S04]  /*55f0*/  BSSY B1, `(.L_x_215) ;  /* 0x0000006000017945 */ /* 0x000fe80003800000 */
[----:B------:R0:W-:Y:S01]  /*5600*/  @!P3 STG.E.U8 desc[UR36][R6.64+0xa9], R111 ;  /* 0x0000a96f0600b986 */ /* 0x0001e2000c101124 */
[----:B------:R-:W-:Y:S05]  /*5610*/  @P5 BRA `(.L_x_216) ;  /* 0x00000000000c5947 */ /* 0x000fea0003800000 */
[----:B------:R-:W1:Y:S02]  /*5620*/  LDG.E.U8 R164, desc[UR36][R2.64+0xb0] ;  /* 0x0000b02402a47981 */ /* 0x000e64000c1e1100 */
[----:B-1----:R-:W-:-:S05]  /*5630*/  PRMT R11, R164, 0x8880, RZ ;  /* 0x00008880a40b7816 */ /* 0x002fca00000000ff */
[----:B------:R-:W-:-:S07]  /*5640*/  IMAD R10, R11, R152, RZ ;  /* 0x000000980b0a7224 */ /* 0x000fce00078e02ff */
.L_x_216:
[----:B------:R-:W-:Y:S05]  /*5650*/  BSYNC B1 ;  /* 0x0000000000017941 */ /* 0x000fea0003800000 */
.L_x_215:
[----:B-1----:R-:W-:Y:S01]  /*5660*/  @!P5 IMAD R11, R112, R153, R10 ;  /* 0x00000099700bd224 */ /* 0x002fe200078e020a */
[----:B------:R-:W-:Y:S04]  /*5670*/  BSSY B1, `(.L_x_217) ;  /* 0x0000006000017945 */ /* 0x000fe80003800000 */
[----:B------:R1:W-:Y:S01]  /*5680*/  @!P5 STG.E.U8 desc[UR36][R4.64+0xb0], R11 ;  /* 0x0000b00b0400d986 */ /* 0x0003e2000c101124 */
[----:B------:R-:W-:Y:S05]  /*5690*/  @P2 BRA `(.L_x_218) ;  /* 0x00000000000c2947 */ /* 0x000fea0003800000 */
[----:B------:R-:W1:Y:S02]  /*56a0*/  LDG.E.U8 R164, desc[UR36][R2.64+0xb1] ;  /* 0x0000b12402a47981 */ /* 0x000e64000c1e1100 */
[----:B-1----:R-:W-:-:S05]  /*56b0*/  PRMT R11, R164, 0x8880, RZ ;  /* 0x00008880a40b7816 */ /* 0x002fca00000000ff */
[----:B------:R-:W-:-:S07]  /*56c0*/  IMAD R10, R11, R152, RZ ;  /* 0x000000980b0a7224 */ /* 0x000fce00078e02ff */
.L_x_218:
[----:B------:R-:W-:Y:S05]  /*56d0*/  BSYNC B1 ;  /* 0x0000000000017941 */ /* 0x000fea0003800000 */
.L_x_217:
        /* <DEDUP_REMOVED lines=11> */
.L_x_220:
[----:B------:R-:W-:Y:S05]  /*5790*/  BSYNC B1 ;  /* 0x0000000000017941 */ /* 0x000fea0003800000 */
.L_x_219:
[----:B-1----:R-:W-:Y:S01]  /*57a0*/  @!P4 IMAD R11, R114, R153, R10 ;  /* 0x00000099720bc224 */ /* 0x002fe200078e020a */
[----:B------:R-:W-:Y:S04]  /*57b0*/  BSSY B1, `(.L_x_221) ;  /* 0x0000006000017945 */ /* 0x000fe80003800000 */
[----:B------:R1:W-:Y:S01]  /*57c0*/  @!P4 STG.E.U8 desc[UR36][R6.64+0xb0], R11 ;  /* 0x0000b00b0600c986 */ /* 0x0003e2000c101124 */
[----:B------:R-:W-:Y:S05]  /*57d0*/  @P3 BRA `(.L_x_222) ;  /* 0x00000000000c3947 */ /* 0x000fea0003800000 */
[----:B------:R-:W1:Y:S02]  /*57e0*/  LDG.E.U8 R164, desc[UR36][R8.64+0xb1] ;  /* 0x0000b12408a47981 */ /* 0x000e64000c1e1100 */
[----:B-1----:R-:W-:-:S05]  /*57f0*/  PRMT R11, R164, 0x8880, RZ ;  /* 0x00008880a40b7816 */ /* 0x002fca00000000ff */
[----:B------:R-:W-:-:S07]  /*5800*/  IMAD R10, R11, R152, RZ ;  /* 0x000000980b0a7224 */ /* 0x000fce00078e02ff */
.L_x_222:
[----:B------:R-:W-:Y:S05]  /*5810*/  BSYNC B1 ;  /* 0x0000000000017941 */ /* 0x000fea0003800000 */
.L_x_221:
[----:B------:R-:W-:Y:S01]  /*5820*/  @!P3 IMAD R115, R115, R153, R10 ;  /* 0x000000997373b224 */ /* 0x000fe200078e020a */
[----:B------:R-:W-:Y:S04]  /*5830*/  BSSY B1, `(.L_x_223) ;  /* 0x0000006000017945 */ /* 0x000fe80003800000 */
[----:B------:R0:W-:Y:S01]  /*5840*/  @!P3 STG.E.U8 desc[UR36][R6.64+0xb1], R115 ;  /* 0x0000b1730600b986 */ /* 0x0001e2000c101124 */
[----:B------:R-:W-:Y:S05]  /*5850*/  @P5 BRA `(.L_x_224) ;  /* 0x00000000000c5947 */ /* 0x000fea0003800000 */
[----:B------:R-:W1:Y:S02]  /*5860*/  LDG.E.U8 R164, desc[UR36][R2.64+0xb8] ;  /* 0x0000b82402a47981 */ /* 0x000e64000c1e1100 */
[----:B-1----:R-:W-:-:S05]  /*5870*/  PRMT R11, R164, 0x8880, RZ ;  /* 0x00008880a40b7816 */ /* 0x002fca00000000ff */
[----:B------:R-:W-:-:S07]  /*5880*/  IMAD R10, R11, R152, RZ ;  /* 0x000000980b0a7224 */ /* 0x000fce00078e02ff */
.L_x_224:
[----:B------:R-:W-:Y:S05]  /*5890*/  BSYNC B1 ;  /* 0x0000000000017941 */ /* 0x000fea0003800000 */
.L_x_223:
[----:B-1----:R-:W-:Y:S01]  /*58a0*/  @!P5 IMAD R11, R116, R153, R10 ;  /* 0x00000099740bd224 */ /* 0x002fe200078e020a */
[----:B------:R-:W-:Y:S04]  /*58b0*/  BSSY B1, `(.L_x_225) ;  /* 0x0000006000017945 */ /* 0x000fe80003800000 */
[----:B------:R1:W-:Y:S01]  /*58c0*/  @!P5 STG.E.U8 desc[UR36][R4.64+0xb8], R11 ;  /* 0x0000b80b0400d986 */ /* 0x0003e2000c101124 */
[----:B------:R-:W-:Y:S05]  /*58d0*/  @P2 BRA `(.L_x_226) ;  /* 0x00000000000c2947 */ /* 0x000fea0003800000 */
[----:B------:R-:W1:Y:S02]  /*58e0*/  LDG.E.U8 R164, desc[UR36][R2.64+0xb9] ;  /* 0x0000b92402a47981 */ /* 0x000e64000c1e1100 */
[----:B-1----:R-:W-:-:S05]  /*58f0*/  PRMT R11, R164, 0x8880, RZ ;  /* 0x00008880a40b7816 */ /* 0x002fca00000000ff */
[----:B------:R-:W-:-:S07]  /*5900*/  IMAD R10, R11, R152, RZ ;  /* 0x000000980b0a7224 */ /* 0x000fce00078e02ff */
.L_x_226:
[----:B------:R-:W-:Y:S05]  /*5910*/  BSYNC B1 ;  /* 0x0000000000017941 */ /* 0x000fea0003800000 */
.L_x_225:
        /* <DEDUP_REMOVED lines=11> */
.L_x_228:
[----:B------:R-:W-:Y:S05]  /*59d0*/  BSYNC B1 ;  /* 0x0000000000017941 */ /* 0x000fea0003800000 */
.L_x_227:
[----:B-1----:R-:W-:Y:S01]  /*59e0*/  @!P4 IMAD R11, R118, R153, R10 ;  /* 0x00000099760bc224 */ /* 0x002fe200078e020a */
[----:B------:R-:W-:Y:S04]  /*59f0*/  BSSY B1, `(.L_x_229) ;  /* 0x0000006000017945 */ /* 0x000fe80003800000 */
[----:B------:R1:W-:Y:S01]  /*5a00*/  @!P4 STG.E.U8 desc[UR36][R6.64+0xb8], R11 ;  /* 0x0000b80b0600c986 */ /* 0x0003e2000c101124 */
[----:B------:R-:W-:Y:S05]  /*5a10*/  @P3 BRA `(.L_x_230) ;  /* 0x00000000000c3947 */ /* 0x000fea0003800000 */
[----:B------:R-:W1:Y:S02]  /*5a20*/  LDG.E.U8 R164, desc[UR36][R8.64+0xb9] ;  /* 0x0000b92408a47981 */ /* 0x000e64000c1e1100 */
[----:B-1----:R-:W-:-:S05]  /*5a30*/  PRMT R11, R164, 0x8880, RZ ;  /* 0x00008880a40b7816 */ /* 0x002fca00000000ff */
[----:B------:R-:W-:-:S07]  /*5a40*/  IMAD R10, R11, R152, RZ ;  /* 0x000000980b0a7224 */ /* 0x000fce00078e02ff */
.L_x_230:
[----:B------:R-:W-:Y:S05]  /*5a50*/  BSYNC B1 ;  /* 0x0000000000017941 */ /* 0x000fea0003800000 */
.L_x_229:
[----:B------:R-:W-:Y:S01]  /*5a60*/  @!P3 IMAD R119, R119, R153, R10 ;  /* 0x000000997777b224 */ /* 0x000fe200078e020a */
[----:B------:R-:W-:Y:S04]  /*5a70*/  BSSY B1, `(.L_x_231) ;  /* 0x0000006000017945 */ /* 0x000fe80003800000 */
[----:B------:R0:W-:Y:S01]  /*5a80*/  @!P3 STG.E.U8 desc[UR36][R6.64+0xb9], R119 ;  /* 0x0000b9770600b986 */ /* 0x0001e2000c101124 */
[----:B------:R-:W-:Y:S05]  /*5a90*/  @P5 BRA `(.L_x_232) ;  /* 0x00000000000c5947 */ /* 0x000fea0003800000 */
[----:B------:R-:W1:Y:S02]  /*5aa0*/  LDG.E.U8 R164, desc[UR36][R2.64+0xc0] ;  /* 0x0000c02402a47981 */ /* 0x000e64000c1e1100 */
[----:B-1----:R-:W-:-:S05]  /*5ab0*/  PRMT R11, R164, 0x8880, RZ ;  /* 0x00008880a40b7816 */ /* 0x002fca00000000ff */
[----:B------:R-:W-:-:S07]  /*5ac0*/  IMAD R10, R11, R152, RZ ;  /* 0x000000980b0a7224 */ /* 0x000fce00078e02ff */
.L_x_232:
[----:B------:R-:W-:Y:S05]  /*5ad0*/  BSYNC B1 ;  /* 0x0000000000017941 */ /* 0x000fea0003800000 */
.L_x_231:
[----:B-1----:R-:W-:Y:S01]  /*5ae0*/  @!P5 IMAD R11, R120, R153, R10 ;  /* 0x00000099780bd224 */ /* 0x002fe200078e020a */
[----:B------:R-:W-:Y:S04]  /*5af0*/  BSSY B1, `(.L_x_233) ;  /* 0x0000006000017945 */ /* 0x000fe80003800000 */
[----:B------:R1:W-:Y:S01]  /*5b00*/  @!P5 STG.E.U8 desc[UR36][R4.64+0xc0], R11 ;  /* 0x0000c00b0400d986 */ /* 0x0003e2000c101124 */
[----:B------:R-:W-:Y:S05]  /*5b10*/  @P2 BRA `(.L_x_234) ;  /* 0x00000000000c2947 */ /* 0x000fea0003800000 */
[----:B------:R-:W1:Y:S02]  /*5b20*/  LDG.E.U8 R164, desc[UR36][R2.64+0xc1] ;  /* 0x0000c12402a47981 */ /* 0x000e64000c1e1100 */
[----:B-1----:R-:W-:-:S05]  /*5b30*/  PRMT R11, R164, 0x8880, RZ ;  /* 0x00008880a40b7816 */ /* 0x002fca00000000ff */
[----:B------:R-:W-:-:S07]  /*5b40*/  IMAD R10, R11, R152, RZ ;  /* 0x000000980b0a7224 */ /* 0x000fce00078e02ff */
.L_x_234:
[----:B------:R-:W-:Y:S05]  /*5b50*/  BSYNC B1 ;  /* 0x0000000000017941 */ /* 0x000fea0003800000 */
.L_x_233:
        /* <DEDUP_REMOVED lines=11> */
.L_x_236:
[----:B------:R-:W-:Y:S05]  /*5c10*/  BSYNC B1 ;  /* 0x0000000000017941 */ /* 0x000fea0003800000 */
.L_x_235:
[----:B-1----:R-:W-:Y:S01]  /*5c20*/  @!P4 IMAD R11, R122, R153, R10 ;  /* 0x000000997a0bc224 */ /* 0x002fe200078e020a */
[----:B------:R-:W-:Y:S04]  /*5c30*/  BSSY B1, `(.L_x_237) ;  /* 0x0000006000017945 */ /* 0x000fe80003800000 */
[----:B------:R1:W-:Y:S01]  /*5c40*/  @!P4 STG.E.U8 desc[UR36][R6.64+0xc0], R11 ;  /* 0x0000c00b0600c986 */ /* 0x0003e2000c101124 */
[----:B------:R-:W-:Y:S05]  /*5c50*/  @P3 BRA `(.L_x_238) ;  /* 0x00000000000c3947 */ /* 0x000fea0003800000 */
[----:B------:R-:W1:Y:S02]  /*5c60*/  LDG.E.U8 R164, desc[UR36][R8.64+0xc1] ;  /* 0x0000c12408a47981 */ /* 0x000e64000c1e1100 */
[----:B-1----:R-:W-:-:S05]  /*5c70*/  PRMT R11, R164, 0x8880, RZ ;  /* 0x00008880a40b7816 */ /* 0x002fca00000000ff */
[----:B------:R-:W-:-:S07]  /*5c80*/  IMAD R10, R11, R152, RZ ;  /* 0x000000980b0a7224 */ /* 0x000fce00078e02ff */
.L_x_238:
[----:B------:R-:W-:Y:S05]  /*5c90*/  BSYNC B1 ;  /* 0x0000000000017941 */ /* 0x000fea0003800000 */
.L_x_237:
[----:B------:R-:W-:Y:S01]  /*5ca0*/  @!P3 IMAD R123, R123, R153, R10 ;  /* 0x000000997b7bb224 */ /* 0x000fe200078e020a */
[----:B------:R-:W-:Y:S04]  /*5cb0*/  BSSY B1, `(.L_x_239) ;  /* 0x0000006000017945 */ /* 0x000fe80003800000 */
[----:B------:R0:W-:Y:S01]  /*5cc0*/  @!P3 STG.E.U8 desc[UR36][R6.64+0xc1], R123 ;  /* 0x0000c17b0600b986 */ /* 0x0001e2000c101124 */
[----:B------:R-:W-:Y:S05]  /*5cd0*/  @P5 BRA `(.L_x_240) ;  /* 0x00000000000c5947 */ /* 0x000fea0003800000 */
[----:B------:R-:W1:Y:S02]  /*5ce0*/  LDG.E.U8 R164, desc[UR36][R2.64+0xc8] ;  /* 0x0000c82402a47981 */ /* 0x000e64000c1e1100 */
[----:B-1----:R-:W-:-:S05]  /*5cf0*/  PRMT R11, R164, 0x8880, RZ ;  /* 0x00008880a40b7816 */ /* 0x002fca00000000ff */
[----:B------:R-:W-:-:S07]  /*5d00*/  IMAD R10, R11, R152, RZ ;  /* 0x000000980b0a7224 */ /* 0x000fce00078e02ff */
.L_x_240:
[----:B------:R-:W-:Y:S05]  /*5d10*/  BSYNC B1 ;  /* 0x0000000000017941 */ /* 0x000fea0003800000 */
.L_x_239:
[----:B-1----:R-:W-:Y:S01]  /*5d20*/  @!P5 IMAD R11, R124, R153, R10 ;  /* 0x000000997c0bd224 */ /* 0x002fe200078e020a */
[----:B------:R-:W-:Y:S04]  /*5d30*/  BSSY B1, `(.L_x_241) ;  /* 0x0000006000017945 */ /* 0x000fe80003800000 */
[----:B------:R1:W-:Y:S01]  /*5d40*/  @!P5 STG.E.U8 desc[UR36][R4.64+0xc8], R11 ;  /* 0x0000c80b0400d986 */ /* 0x0003e2000c101124 */
[----:B------:R-:W-:Y:S05]  /*5d50*/  @P2 BRA `(.L_x_242) ;  /* 0x00000000000c2947 */ /* 0x000fea0003800000 */
[----:B------:R-:W1:Y:S02]  /*5d60*/  LDG.E.U8 R164, desc[UR36][R2.64+0xc9] ;  /* 0x0000c92402a47981 */ /* 0x000e64000c1e1100 */
[----:B-1----:R-:W-:-:S05]  /*5d70*/  PRMT R11, R164, 0x8880, RZ ;  /* 0x00008880a40b7816 */ /* 0x002fca00000000ff */
[----:B------:R-:W-:-:S07]  /*5d80*/  IMAD R10, R11, R152, RZ ;  /* 0x000000980b0a7224 */ /* 0x000fce00078e02ff */
.L_x_242:
[----:B------:R-:W-:Y:S05]  /*5d90*/  BSYNC B1 ;  /* 0x0000000000017941 */ /* 0x000fea0003800000 */
.L_x_241:
        /* <DEDUP_REMOVED lines=11> */
.L_x_244:
[----:B------:R-:W-:Y:S05]  /*5e50*/  BSYNC B1 ;  /* 0x0000000000017941 */ /* 0x000fea0003800000 */
.L_x_243:
[----:B-1----:R-:W-:Y:S01]  /*5e60*/  @!P4 IMAD R11, R126, R153, R10 ;  /* 0x000000997e0bc224 */ /* 0x002fe200078e020a */
[----:B------:R-:W-:Y:S04]  /*5e70*/  BSSY B1, `(.L_x_245) ;  /* 0x0000006000017945 */ /* 0x000fe80003800000 */
[----:B------:R1:W-:Y:S01]  /*5e80*/  @!P4 STG.E.U8 desc[UR36][R6.64+0xc8], R11 ;  /* 0x0000c80b0600c986 */ /* 0x0003e2000c101124 */
[----:B------:R-:W-:Y:S05]  /*5e90*/  @P3 BRA `(.L_x_246) ;  /* 0x00000000000c3947 */ /* 0x000fea0003800000 */
[----:B------:R-:W1:Y:S02]  /*5ea0*/  LDG.E.U8 R164, desc[UR36][R8.64+0xc9] ;  /* 0x0000c92408a47981 */ /* 0x000e64000c1e1100 */
[----:B-1----:R-:W-:-:S05]  /*5eb0*/  PRMT R11, R164, 0x8880, RZ ;  /* 0x00008880a40b7816 */ /* 0x002fca00000000ff */
[----:B------:R-:W-:-:S07]  /*5ec0*/  IMAD R10, R11, R152, RZ ;  /* 0x000000980b0a7224 */ /* 0x000fce00078e02ff */
.L_x_246:
[----:B------:R-:W-:Y:S05]  /*5ed0*/  BSYNC B1 ;  /* 0x0000000000017941 */ /* 0x000fea0003800000 */
.L_x_245:
[----:B------:R-:W-:Y:S01]  /*5ee0*/  @!P3 IMAD R127, R127, R153, R10 ;  /* 0x000000997f7fb224 */ /* 0x000fe200078e020a */
[----:B------:R-:W-:Y:S04]  /*5ef0*/  BSSY B1, `(.L_x_247) ;  /* 0x0000006000017945 */ /* 0x000fe80003800000 */
[----:B------:R0:W-:Y:S01]  /*5f00*/  @!P3 STG.E.U8 desc[UR36][R6.64+0xc9], R127 ;  /* 0x0000c97f0600b986 */ /* 0x0001e2000c101124 */
[----:B------:R-:W-:Y:S05]  /*5f10*/  @P5 BRA `(.L_x_248) ;  /* 0x00000000000c5947 */ /* 0x000fea0003800000 */
[----:B------:R-:W1:Y:S02]  /*5f20*/  LDG.E.U8 R164, desc[UR36][R2.64+0xd0] ;  /* 0x0000d02402a47981 */ /* 0x000e64000c1e1100 */
[----:B-1----:R-:W-:-:S05]  /*5f30*/  PRMT R11, R164, 0x8880, RZ ;  /* 0x00008880a40b7816 */ /* 0x002fca00000000ff */
[----:B------:R-:W-:-:S07]  /*5f40*/  IMAD R10, R11, R152, RZ ;  /* 0x000000980b0a7224 */ /* 0x000fce00078e02ff */
.L_x_248:
[----:B------:R-:W-:Y:S05]  /*5f50*/  BSYNC B1 ;  /* 0x0000000000017941 */ /* 0x000fea0003800000 */
.L_x_247:
[----:B-1----:R-:W-:Y:S01]  /*5f60*/  @!P5 IMAD R11, R128, R153, R10 ;  /* 0x00000099800bd224 */ /* 0x002fe200078e020a */
[----:B------:R-:W-:Y:S04]  /*5f70*/  BSSY B1, `(.L_x_249) ;  /* 0x0000006000017945 */ /* 0x000fe80003800000 */
[----:B------:R1:W-:Y:S01]  /*5f80*/  @!P5 STG.E.U8 desc[UR36][R4.64+0xd0], R11 ;  /* 0x0000d00b0400d986 */ /* 0x0003e2000c101124 */
[----:B------:R-:W-:Y:S05]  /*5f90*/  @P2 BRA `(.L_x_250) ;  /* 0x00000000000c2947 */ /* 0x000fea0003800000 */
[----:B------:R-:W1:Y:S02]  /*5fa0*/  LDG.E.U8 R164, desc[UR36][R2.64+0xd1] ;  /* 0x0000d12402a47981 */ /* 0x000e64000c1e1100 */
[----:B-1----:R-:W-:-:S05]  /*5fb0*/  PRMT R11, R164, 0x8880, RZ ;  /* 0x00008880a40b7816 */ /* 0x002fca00000000ff */
[----:B------:R-:W-:-:S07]  /*5fc0*/  IMAD R10, R11, R152, RZ ;  /* 0x000000980b0a7224 */ /* 0x000fce00078e02ff */
.L_x_250:
[----:B------:R-:W-:Y:S05]  /*5fd0*/  BSYNC B1 ;  /* 0x0000000000017941 */ /* 0x000fea0003800000 */
.L_x_249:
        /* <DEDUP_REMOVED lines=11> */
.L_x_252:
[----:B------:R-:W-:Y:S05]  /*6090*/  BSYNC B1 ;  /* 0x0000000000017941 */ /* 0x000fea0003800000 */
.L_x_251:
[----:B-1----:R-:W-:Y:S01]  /*60a0*/  @!P4 IMAD R11, R130, R153, R10 ;  /* 0x00000099820bc224 */ /* 0x002fe200078e020a */
[----:B------:R-:W-:Y:S04]  /*60b0*/  BSSY B1, `(.L_x_253) ;  /* 0x0000006000017945 */ /* 0x000fe80003800000 */
[----:B------:R1:W-:Y:S01]  /*60c0*/  @!P4 STG.E.U8 desc[UR36][R6.64+0xd0], R11 ;  /* 0x0000d00b0600c986 */ /* 0x0003e2000c101124 */
[----:B------:R-:W-:Y:S05]  /*60d0*/  @P3 BRA `(.L_x_254) ;  /* 0x00000000000c3947 */ /* 0x000fea0003800000 */
[----:B------:R-:W1:Y:S02]  /*60e0*/  LDG.E.U8 R164, desc[UR36][R8.64+0xd1] ;  /* 0x0000d12408a47981 */ /* 0x000e64000c1e1100 */
[----:B-1----:R-:W-:-:S05]  /*60f0*/  PRMT R11, R164, 0x8880, RZ ;  /* 0x00008880a40b7816 */ /* 0x002fca00000000ff */
[----:B------:R-:W-:-:S07]  /*6100*/  IMAD R10, R11, R152, RZ ;  /* 0x000000980b0a7224 */ /* 0x000fce00078e02ff */
.L_x_254:
[----:B------:R-:W-:Y:S05]  /*6110*/  BSYNC B1 ;  /* 0x0000000000017941 */ /* 0x000fea0003800000 */
.L_x_253:
[----:B------:R-:W-:Y:S01]  /*6120*/  @!P3 IMAD R131, R131, R153, R10 ;  /* 0x000000998383b224 */ /* 0x000fe200078e020a */
[----:B------:R-:W-:Y:S04]  /*6130*/  BSSY B1, `(.L_x_255) ;  /* 0x0000006000017945 */ /* 0x000fe80003800000 */
[----:B------:R0:W-:Y:S01]  /*6140*/  @!P3 STG.E.U8 desc[UR36][R6.64+0xd1], R131 ;  /* 0x0000d1830600b986 */ /* 0x0001e2000c101124 */
[----:B------:R-:W-:Y:S05]  /*6150*/  @P5 BRA `(.L_x_256) ;  /* 0x00000000000c5947 */ /* 0x000fea0003800000 */
[----:B------:R-:W1:Y:S02]  /*6160*/  LDG.E.U8 R164, desc[UR36][R2.64+0xd8] ;  /* 0x0000d82402a47981 */ /* 0x000e64000c1e1100 */
[----:B-1----:R-:W-:-:S05]  /*6170*/  PRMT R11, R164, 0x8880, RZ ;  /* 0x00008880a40b7816 */ /* 0x002fca00000000ff */
[----:B------:R-:W-:-:S07]  /*6180*/  IMAD R10, R11, R152, RZ ;  /* 0x000000980b0a7224 */ /* 0x000fce00078e02ff */
.L_x_256:
[----:B------:R-:W-:Y:S05]  /*6190*/  BSYNC B1 ;  /* 0x0000000000017941 */ /* 0x000fea0003800000 */
.L_x_255:
[----:B-1----:R-:W-:Y:S01]  /*61a0*/  @!P5 IMAD R11, R132, R153, R10 ;  /* 0x00000099840bd224 */ /* 0x002fe200078e020a */
[----:B------:R-:W-:Y:S04]  /*61b0*/  BSSY B1, `(.L_x_257) ;  /* 0x0000006000017945 */ /* 0x000fe80003800000 */
[----:B------:R1:W-:Y:S01]  /*61c0*/  @!P5 STG.E.U8 desc[UR36][R4.64+0xd8], R11 ;  /* 0x0000d80b0400d986 */ /* 0x0003e2000c101124 */
[----:B------:R-:W-:Y:S05]  /*61d0*/  @P2 BRA `(.L_x_258) ;  /* 0x00000000000c2947 */ /* 0x000fea0003800000 */
[----:B------:R-:W1:Y:S02]  /*61e0*/  LDG.E.U8 R164, desc[UR36][R2.64+0xd9] ;  /* 0x0000d92402a47981 */ /* 0x000e64000c1e1100 */
[----:B-1----:R-:W-:-:S05]  /*61f0*/  PRMT R11, R164, 0x8880, RZ ;  /* 0x00008880a40b7816 */ /* 0x002fca00000000ff */
[----:B------:R-:W-:-:S07]  /*6200*/  IMAD R10, R11, R152, RZ ;  /* 0x000000980b0a7224 */ /* 0x000fce00078e02ff */
.L_x_258:
[----:B------:R-:W-:Y:S05]  /*6210*/  BSYNC B1 ;  /* 0x0000000000017941 */ /* 0x000fea0003800000 */
.L_x_257:
        /* <DEDUP_REMOVED lines=11> */
.L_x_260:
[----:B------:R-:W-:Y:S05]  /*62d0*/  BSYNC B1 ;  /* 0x0000000000017941 */ /* 0x000fea0003800000 */
.L_x_259:
[----:B-1----:R-:W-:Y:S01]  /*62e0*/  @!P4 IMAD R11, R134, R153, R10 ;  /* 0x00000099860bc224 */ /* 0x002fe200078e020a */
[----:B------:R-:W-:Y:S04]  /*62f0*/  BSSY B1, `(.L_x_261) ;  /* 0x0000006000017945 */ /* 0x000fe80003800000 */
[----:B------:R1:W-:Y:S01]  /*6300*/  @!P4 STG.E.U8 desc[UR36][R6.64+0xd8], R11 ;  /* 0x0000d80b0600c986 */ /* 0x0003e2000c101124 */
[----:B------:R-:W-:Y:S05]  /*6310*/  @P3 BRA `(.L_x_262) ;  /* 0x00000000000c3947 */ /* 0x000fea0003800000 */
[----:B------:R-:W1:Y:S02]  /*6320*/  LDG.E.U8 R164, desc[UR36][R8.64+0xd9] ;  /* 0x0000d92408a47981 */ /* 0x000e64000c1e1100 */
[----:B-1----:R-:W-:-:S05]  /*6330*/  PRMT R11, R164, 0x8880, RZ ;  /* 0x00008880a40b7816 */ /* 0x002fca00000000ff */
[----:B------:R-:W-:-:S07]  /*6340*/  IMAD R10, R11, R152, RZ ;  /* 0x000000980b0a7224 */ /* 0x000fce00078e02ff */
.L_x_262:
[----:B------:R-:W-:Y:S05]  /*6350*/  BSYNC B1 ;  /* 0x0000000000017941 */ /* 0x000fea0003800000 */
.L_x_261:
[----:B------:R-:W-:Y:S01]  /*6360*/  @!P3 IMAD R135, R135, R153, R10 ;  /* 0x000000998787b224 */ /* 0x000fe200078e020a */
[----:B------:R-:W-:Y:S04]  /*6370*/  BSSY B1, `(.L_x_263) ;  /* 0x0000006000017945 */ /* 0x000fe80003800000 */
[----:B------:R0:W-:Y:S01]  /*6380*/  @!P3 STG.E.U8 desc[UR36][R6.64+0xd9], R135 ;  /* 0x0000d9870600b986 */ /* 0x0001e2000c101124 */
[----:B------:R-:W-:Y:S05]  /*6390*/  @P5 BRA `(.L_x_264) ;  /* 0x00000000000c5947 */ /* 0x000fea0003800000 */
[----:B------:R-:W1:Y:S02]  /*63a0*/  LDG.E.U8 R164, desc[UR36][R2.64+0xe0] ;  /* 0x0000e02402a47981 */ /* 0x000e64000c1e1100 */
[----:B-1----:R-:W-:-:S05]  /*63b0*/  PRMT R11, R164, 0x8880, RZ ;  /* 0x00008880a40b7816 */ /* 0x002fca00000000ff */
[----:B------:R-:W-:-:S07]  /*63c0*/  IMAD R10, R11, R152, RZ ;  /* 0x000000980b0a7224 */ /* 0x000fce00078e02ff */
.L_x_264:
[----:B------:R-:W-:Y:S05]  /*63d0*/  BSYNC B1 ;  /* 0x0000000000017941 */ /* 0x000fea0003800000 */
.L_x_263:
[----:B-1----:R-:W-:Y:S01]  /*63e0*/  @!P5 IMAD R11, R136, R153, R10 ;  /* 0x00000099880bd224 */ /* 0x002fe200078e020a */
[----:B------:R-:W-:Y:S04]  /*63f0*/  BSSY B1, `(.L_x_265) ;  /* 0x0000006000017945 */ /* 0x000fe80003800000 */
[----:B------:R1:W-:Y:S01]  /*6400*/  @!P5 STG.E.U8 desc[UR36][R4.64+0xe0], R11 ;  /* 0x0000e00b0400d986 */ /* 0x0003e2000c101124 */
[----:B------:R-:W-:Y:S05]  /*6410*/  @P2 BRA `(.L_x_266) ;  /* 0x00000000000c2947 */ /* 0x000fea0003800000 */
[----:B------:R-:W1:Y:S02]  /*6420*/  LDG.E.U8 R164, desc[UR36][R2.64+0xe1] ;  /* 0x0000e12402a47981 */ /* 0x000e64000c1e1100 */
[----:B-1----:R-:W-:-:S05]  /*6430*/  PRMT R11, R164, 0x8880, RZ ;  /* 0x00008880a40b7816 */ /* 0x002fca00000000ff */
[----:B------:R-:W-:-:S07]  /*6440*/  IMAD R10, R11, R152, RZ ;  /* 0x000000980b0a7224 */ /* 0x000fce00078e02ff */
.L_x_266:
[----:B------:R-:W-:Y:S05]  /*6450*/  BSYNC B1 ;  /* 0x0000000000017941 */ /* 0x000fea0003800000 */
.L_x_265:
        /* <DEDUP_REMOVED lines=11> */
.L_x_268:
[----:B------:R-:W-:Y:S05]  /*6510*/  BSYNC B1 ;  /* 0x0000000000017941 */ /* 0x000fea0003800000 */
.L_x_267:
[----:B-1----:R-:W-:Y:S01]  /*6520*/  @!P4 IMAD R11, R138, R153, R10 ;  /* 0x000000998a0bc224 */ /* 0x002fe200078e020a */
[----:B------:R-:W-:Y:S04]  /*6530*/  BSSY B1, `(.L_x_269) ;  /* 0x0000006000017945 */ /* 0x000fe80003800000 */
[----:B------:R1:W-:Y:S01]  /*6540*/  @!P4 STG.E.U8 desc[UR36][R6.64+0xe0], R11 ;  /* 0x0000e00b0600c986 */ /* 0x0003e2000c101124 */
[----:B------:R-:W-:Y:S05]  /*6550*/  @P3 BRA `(.L_x_270) ;  /* 0x00000000000c3947 */ /* 0x000fea0003800000 */
[----:B------:R-:W1:Y:S02]  /*6560*/  LDG.E.U8 R164, desc[UR36][R8.64+0xe1] ;  /* 0x0000e12408a47981 */ /* 0x000e64000c1e1100 */
[----:B-1----:R-:W-:-:S05]  /*6570*/  PRMT R11, R164, 0x8880, RZ ;  /* 0x00008880a40b7816 */ /* 0x002fca00000000ff */
[----:B------:R-:W-:-:S07]  /*6580*/  IMAD R10, R11, R152, RZ ;  /* 0x000000980b0a7224 */ /* 0x000fce00078e02ff */
.L_x_270:
[----:B------:R-:W-:Y:S05]  /*6590*/  BSYNC B1 ;  /* 0x0000000000017941 */ /* 0x000fea0003800000 */
.L_x_269:
[----:B------:R-:W-:Y:S01]  /*65a0*/  @!P3 IMAD R139, R139, R153, R10 ;  /* 0x000000998b8bb224 */ /* 0x000fe200078e020a */
[----:B------:R-:W-:Y:S04]  /*65b0*/  BSSY B1, `(.L_x_271) ;  /* 0x0000006000017945 */ /* 0x000fe80003800000 */
[----:B------:R0:W-:Y:S01]  /*65c0*/  @!P3 STG.E.U8 desc[UR36][R6.64+0xe1], R139 ;  /* 0x0000e18b0600b986 */ /* 0x0001e2000c101124 */
[----:B------:R-:W-:Y:S05]  /*65d0*/  @P5 BRA `(.L_x_272) ;  /* 0x00000000000c5947 */ /* 0x000fea0003800000 */
[----:B------:R-:W1:Y:S02]  /*65e0*/  LDG.E.U8 R164, desc[UR36][R2.64+0xe8] ;  /* 0x0000e82402a47981 */ /* 0x000e64000c1e1100 */
[----:B-1----:R-:W-:-:S05]  /*65f0*/  PRMT R11, R164, 0x8880, RZ ;  /* 0x00008880a40b7816 */ /* 0x002fca00000000ff */
[----:B------:R-:W-:-:S07]  /*6600*/  IMAD R10, R11, R152, RZ ;  /* 0x000000980b0a7224 */ /* 0x000fce00078e02ff */
.L_x_272:
[----:B------:R-:W-:Y:S05]  /*6610*/  BSYNC B1 ;  /* 0x0000000000017941 */ /* 0x000fea0003800000 */
.L_x_271:
[----:B-1----:R-:W-:Y:S01]  /*6620*/  @!P5 IMAD R11, R140, R153, R10 ;  /* 0x000000998c0bd224 */ /* 0x002fe200078e020a */
[----:B------:R-:W-:Y:S04]  /*6630*/  BSSY B1, `(.L_x_273) ;  /* 0x0000006000017945 */ /* 0x000fe80003800000 */
[----:B------:R1:W-:Y:S01]  /*6640*/  @!P5 STG.E.U8 desc[UR36][R4.64+0xe8], R11 ;  /* 0x0000e80b0400d986 */ /* 0x0003e2000c101124 */
[----:B------:R-:W-:Y:S05]  /*6650*/  @P2 BRA `(.L_x_274) ;  /* 0x00000000000c2947 */ /* 0x000fea0003800000 */
[----:B------:R-:W1:Y:S02]  /*6660*/  LDG.E.U8 R164, desc[UR36][R2.64+0xe9] ;  /* 0x0000e92402a47981 */ /* 0x000e64000c1e1100 */
[----:B-1----:R-:W-:-:S05]  /*6670*/  PRMT R11, R164, 0x8880, RZ ;  /* 0x00008880a40b7816 */ /* 0x002fca00000000ff */
[----:B------:R-:W-:-:S07]  /*6680*/  IMAD R10, R11, R152, RZ ;  /* 0x000000980b0a7224 */ /* 0x000fce00078e02ff */
.L_x_274:
[----:B------:R-:W-:Y:S05]  /*6690*/  BSYNC B1 ;  /* 0x0000000000017941 */ /* 0x000fea0003800000 */
.L_x_273:
        /* <DEDUP_REMOVED lines=11> */
.L_x_276:
[----:B------:R-:W-:Y:S05]  /*6750*/  BSYNC B1 ;  /* 0x0000000000017941 */ /* 0x000fea0003800000 */
.L_x_275:
[----:B-1----:R-:W-:Y:S01]  /*6760*/  @!P4 IMAD R11, R142, R153, R10 ;  /* 0x000000998e0bc224 */ /* 0x002fe200078e020a */
[----:B------:R-:W-:Y:S04]  /*6770*/  BSSY B1, `(.L_x_277) ;  /* 0x0000006000017945 */ /* 0x000fe80003800000 */
[----:B------:R1:W-:Y:S01]  /*6780*/  @!P4 STG.E.U8 desc[UR36][R6.64+0xe8], R11 ;  /* 0x0000e80b0600c986 */ /* 0x0003e2000c101124 */
[----:B------:R-:W-:Y:S05]  /*6790*/  @P3 BRA `(.L_x_278) ;  /* 0x00000000000c3947 */ /* 0x000fea0003800000 */
[----:B------:R-:W1:Y:S02]  /*67a0*/  LDG.E.U8 R164, desc[UR36][R8.64+0xe9] ;  /* 0x0000e92408a47981 */ /* 0x000e64000c1e1100 */
[----:B-1----:R-:W-:-:S05]  /*67b0*/  PRMT R11, R164, 0x8880, RZ ;  /* 0x00008880a40b7816 */ /* 0x002fca00000000ff */
[----:B------:R-:W-:-:S07]  /*67c0*/  IMAD R10, R11, R152, RZ ;  /* 0x000000980b0a7224 */ /* 0x000fce00078e02ff */
.L_x_278:
[----:B------:R-:W-:Y:S05]  /*67d0*/  BSYNC B1 ;  /* 0x0000000000017941 */ /* 0x000fea0003800000 */
.L_x_277:
[----:B------:R-:W-:Y:S01]  /*67e0*/  @!P3 IMAD R143, R143, R153, R10 ;  /* 0x000000998f8fb224 */ /* 0x000fe200078e020a */
[----:B------:R-:W-:Y:S04]  /*67f0*/  BSSY B1, `(.L_x_279) ;  /* 0x0000006000017945 */ /* 0x000fe80003800000 */
[----:B------:R0:W-:Y:S01]  /*6800*/  @!P3 STG.E.U8 desc[UR36][R6.64+0xe9], R143 ;  /* 0x0000e98f0600b986 */ /* 0x0001e2000c101124 */
[----:B------:R-:W-:Y:S05]  /*6810*/  @P5 BRA `(.L_x_280) ;  /* 0x00000000000c5947 */ /* 0x000fea0003800000 */
[----:B------:R-:W1:Y:S02]  /*6820*/  LDG.E.U8 R164, desc[UR36][R2.64+0xf0] ;  /* 0x0000f02402a47981 */ /* 0x000e64000c1e1100 */
[----:B-1----:R-:W-:-:S05]  /*6830*/  PRMT R11, R164, 0x8880, RZ ;  /* 0x00008880a40b7816 */ /* 0x002fca00000000ff */
[----:B------:R-:W-:-:S07]  /*6840*/  IMAD R10, R11, R152, RZ ;  /* 0x000000980b0a7224 */ /* 0x000fce00078e02ff */
.L_x_280:
[----:B------:R-:W-:Y:S05]  /*6850*/  BSYNC B1 ;  /* 0x0000000000017941 */ /* 0x000fea0003800000 */
.L_x_279:
[----:B-1----:R-:W-:Y:S01]  /*6860*/  @!P5 IMAD R11, R144, R153, R10 ;  /* 0x00000099900bd224 */ /* 0x002fe200078e020a */
[----:B------:R-:W-:Y:S04]  /*6870*/  BSSY B1, `(.L_x_281) ;  /* 0x0000006000017945 */ /* 0x000fe80003800000 */
[----:B------:R1:W-:Y:S01]  /*6880*/  @!P5 STG.E.U8 desc[UR36][R4.64+0xf0], R11 ;  /* 0x0000f00b0400d986 */ /* 0x0003e2000c101124 */
[----:B------:R-:W-:Y:S05]  /*6890*/  @P2 BRA `(.L_x_282) ;  /* 0x00000000000c2947 */ /* 0x000fea0003800000 */
[----:B------:R-:W1:Y:S02]  /*68a0*/  LDG.E.U8 R164, desc[UR36][R2.64+0xf1] ;  /* 0x0000f12402a47981 */ /* 0x000e64000c1e1100 */
[----:B-1----:R-:W-:-:S05]  /*68b0*/  PRMT R11, R164, 0x8880, RZ ;  /* 0x00008880a40b7816 */ /* 0x002fca00000000ff */
[----:B------:R-:W-:-:S07]  /*68c0*/  IMAD R10, R11, R152, RZ ;  /* 0x000000980b0a7224 */ /* 0x000fce00078e02ff */
.L_x_282:
[----:B------:R-:W-:Y:S05]  /*68d0*/  BSYNC B1 ;  /* 0x0000000000017941 */ /* 0x000fea0003800000 */
.L_x_281:
[C---:B------:R-:W-:Y:S01]  /*68e0*/  ISETP.LT.OR P4, PT, R0.reuse, 0xf1, !P0 ;  /* 0x000000f10000780c */ /* 0x040fe20004781670 */
[----:B------:R-:W-:Y:S01]  /*68f0*/  @!P2 IMAD R145, R145, R153, R10 ;  /* 0x000000999191a224 */ /* 0x000fe200078e020a */
[----:B------:R-:W-:Y:S01]  /*6900*/  BSSY B1, `(.L_x_283) ;  /* 0x000000a000017945 */ /* 0x000fe20003800000 */
[C---:B------:R-:W-:Y:S02]  /*6910*/  ISETP.LT.OR P3, PT, R0.reuse, 0xf2, !P0 ;  /* 0x000000f20000780c */ /* 0x040fe40004761670 */
        /* <DEDUP_REMOVED lines=8> */
.L_x_284:
[----:B------:R-:W-:Y:S05]  /*69a0*/  BSYNC B1 ;  /* 0x0000000000017941 */ /* 0x000fea0003800000 */
.L_x_283:
[----:B-1----:R-:W-:Y:S01]  /*69b0*/  @!P4 IMAD R11, R146, R153, R10 ;  /* 0x00000099920bc224 */ /* 0x002fe200078e020a */
[----:B------:R-:W-:Y:S04]  /*69c0*/  BSSY B1, `(.L_x_285) ;  /* 0x0000006000017945 */ /* 0x000fe80003800000 */
[----:B------:R1:W-:Y:S01]  /*69d0*/  @!P4 STG.E.U8 desc[UR36][R6.64+0xf0], R11 ;  /* 0x0000f00b0600c986 */ /* 0x0003e2000c101124 */
[----:B------:R-:W-:Y:S05]  /*69e0*/  @P3 BRA `(.L_x_286) ;  /* 0x00000000000c3947 */ /* 0x000fea0003800000 */
[----:B------:R-:W1:Y:S02]  /*69f0*/  LDG.E.U8 R164, desc[UR36][R8.64+0xf1] ;  /* 0x0000f12408a47981 */ /* 0x000e64000c1e1100 */
[----:B-1----:R-:W-:-:S05]  /*6a00*/  PRMT R11, R164, 0x8880, RZ ;  /* 0x00008880a40b7816 */ /* 0x002fca00000000ff */
[----:B------:R-:W-:-:S07]  /*6a10*/  IMAD R10, R11, R152, RZ ;  /* 0x000000980b0a7224 */ /* 0x000fce00078e02ff */
.L_x_286:
[----:B------:R-:W-:Y:S05]  /*6a20*/  BSYNC B1 ;  /* 0x0000000000017941 */ /* 0x000fea0003800000 */
.L_x_285:
[----:B------:R-:W-:Y:S01]  /*6a30*/  @!P3 IMAD R147, R147, R153, R10 ;  /* 0x000000999393b224 */ /* 0x000fe200078e020a */
[----:B------:R-:W-:Y:S04]  /*6a40*/  BSSY B1, `(.L_x_287) ;  /* 0x0000006000017945 */ /* 0x000fe80003800000 */
[----:B------:R0:W-:Y:S01]  /*6a50*/  @!P3 STG.E.U8 desc[UR36][R6.64+0xf1], R147 ;  /* 0x0000f1930600b986 */ /* 0x0001e2000c101124 */
[----:B------:R-:W-:Y:S05]  /*6a60*/  @P2 BRA `(.L_x_288) ;  /* 0x00000000000c2947 */ /* 0x000fea0003800000 */
[----:B------:R-:W1:Y:S02]  /*6a70*/  LDG.E.U8 R164, desc[UR36][R2.64+0xf8] ;  /* 0x0000f82402a47981 */ /* 0x000e64000c1e1100 */
[----:B-1----:R-:W-:-:S05]  /*6a80*/  PRMT R11, R164, 0x8880, RZ ;  /* 0x00008880a40b7816 */ /* 0x002fca00000000ff */
[----:B------:R-:W-:-:S07]  /*6a90*/  IMAD R10, R11, R152, RZ ;  /* 0x000000980b0a7224 */ /* 0x000fce00078e02ff */
.L_x_288:
[----:B------:R-:W-:Y:S05]  /*6aa0*/  BSYNC B1 ;  /* 0x0000000000017941 */ /* 0x000fea0003800000 */
.L_x_287:
[----:B-1----:R-:W-:Y:S01]  /*6ab0*/  @!P2 IMAD R11, R148, R153, R10 ;  /* 0x00000099940ba224 */ /* 0x002fe200078e020a */
[----:B------:R-:W-:Y:S04]  /*6ac0*/  BSSY B1, `(.L_x_289) ;  /* 0x0000006000017945 */ /* 0x000fe80003800000 */
[----:B------:R1:W-:Y:S01]  /*6ad0*/  @!P2 STG.E.U8 desc[UR36][R4.64+0xf8], R11 ;  /* 0x0000f80b0400a986 */ /* 0x0003e2000c101124 */
[----:B------:R-:W-:Y:S05]  /*6ae0*/  @P1 BRA `(.L_x_290) ;  /* 0x00000000000c1947 */ /* 0x000fea0003800000 */
[----:B------:R-:W1:Y:S02]  /*6af0*/  LDG.E.U8 R164, desc[UR36][R2.64+0xf9] ;  /* 0x0000f92402a47981 */ /* 0x000e64000c1e1100 */
[----:B-1----:R-:W-:-:S05]  /*6b00*/  PRMT R11, R164, 0x8880, RZ ;  /* 0x00008880a40b7816 */ /* 0x002fca00000000ff */
[----:B------:R-:W-:-:S07]  /*6b10*/  IMAD R10, R11, R152, RZ ;  /* 0x000000980b0a7224 */ /* 0x000fce00078e02ff */
.L_x_290:
[----:B------:R-:W-:Y:S05]  /*6b20*/  BSYNC B1 ;  /* 0x0000000000017941 */ /* 0x000fea0003800000 */
.L_x_289:
[----:B------:R-:W-:Y:S01]  /*6b30*/  @!P1 IMAD R149, R149, R153, R10 ;  /* 0x0000009995959224 */ /* 0x000fe200078e020a */
[----:B------:R-:W-:Y:S04]  /*6b40*/  BSSY B1, `(.L_x_291) ;  /* 0x0000006000017945 */ /* 0x000fe80003800000 */
[----:B------:R0:W-:Y:S01]  /*6b50*/  @!P1 STG.E.U8 desc[UR36][R4.64+0xf9], R149 ;  /* 0x0000f99504009986 */ /* 0x0001e2000c101124 */
[----:B------:R-:W-:Y:S05]  /*6b60*/  @P5 BRA `(.L_x_292) ;  /* 0x00000000000c5947 */ /* 0x000fea0003800000 */
[----:B------:R-:W0:Y:S02]  /*6b70*/  LDG.E.U8 R164, desc[UR36][R8.64+0xf8] ;  /* 0x0000f82408a47981 */ /* 0x000e24000c1e1100 */
[----:B0-----:R-:W-:-:S05]  /*6b80*/  PRMT R3, R164, 0x8880, RZ ;  /* 0x00008880a4037816 */ /* 0x001fca00000000ff */
[----:B------:R-:W-:-:S07]  /*6b90*/  IMAD R10, R3, R152, RZ ;  /* 0x00000098030a7224 */ /* 0x000fce00078e02ff */
.L_x_292:
[----:B------:R-:W-:Y:S05]  /*6ba0*/  BSYNC B1 ;  /* 0x0000000000017941 */ /* 0x000fea0003800000 */
.L_x_291:
[----:B0-----:R-:W-:Y:S01]  /*6bb0*/  @!P5 IMAD R3, R150, R153, R10 ;  /* 0x000000999603d224 */ /* 0x001fe200078e020a */
[----:B------:R-:W-:Y:S01]  /*6bc0*/  ISETP.LT.OR P0, PT, R0, 0xfa, !P0 ;  /* 0x000000fa0000780c */ /* 0x000fe20004701670 */
[----:B------:R-:W-:Y:S03]  /*6bd0*/  BSSY B1, `(.L_x_293) ;  /* 0x0000006000017945 */ /* 0x000fe60003800000 */
[----:B------:R0:W-:Y:S09]  /*6be0*/  @!P5 STG.E.U8 desc[UR36][R6.64+0xf8], R3 ;  /* 0x0000f8030600d986 */ /* 0x0001f2000c101124 */
[----:B------:R-:W-:Y:S05]  /*6bf0*/  @P0 BRA `(.L_x_294) ;  /* 0x00000000000c0947 */ /* 0x000fea0003800000 */
[----:B------:R-:W0:Y:S02]  /*6c00*/  LDG.E.U8 R164, desc[UR36][R8.64+0xf9] ;  /* 0x0000f92408a47981 */ /* 0x000e24000c1e1100 */
[----:B0-----:R-:W-:-:S05]  /*6c10*/  PRMT R3, R164, 0x8880, RZ ;  /* 0x00008880a4037816 */ /* 0x001fca00000000ff */
[----:B------:R-:W-:-:S07]  /*6c20*/  IMAD R10, R3, R152, RZ ;  /* 0x00000098030a7224 */ /* 0x000fce00078e02ff */
.L_x_294:
[----:B------:R-:W-:Y:S05]  /*6c30*/  BSYNC B1 ;  /* 0x0000000000017941 */ /* 0x000fea0003800000 */
.L_x_293:
[----:B------:R-:W-:Y:S01]  /*6c40*/  IMAD R151, R151, R153, R10 ;  /* 0x0000009997977224 */ /* 0x000fe200078e020a */
[----:B------:R-:W-:Y:S06]  /*6c50*/  @P0 BRA `(.L_x_295) ;  /* 0x0000001800100947 */ /* 0x000fec0003800000 */
[----:B------:R0:W-:Y:S01]  /*6c60*/  STG.E.U8 desc[UR36][R6.64+0xf9], R151 ;  /* 0x0000f99706007986 */ /* 0x0001e2000c101124 */
[----:B------:R-:W-:Y:S05]  /*6c70*/  BRA `(.L_x_295) ;  /* 0x0000001800087947 */ /* 0x000fea0003800000 */
.L_x_38:
[C---:B------:R-:W-:Y:S02]  /*6c80*/  ISETP.GE.AND P1, PT, R22.reuse, 0x1, PT ;  /* 0x000000011600780c */ /* 0x040fe40003f26270 */
[----:B------:R-:W-:Y:S02]  /*6c90*/  ISETP.GE.AND P0, PT, R22, 0x9, PT ;  /* 0x000000091600780c */ /* 0x000fe40003f06270 */
[C---:B------:R-:W-:Y:S02]  /*6ca0*/  ISETP.LT.OR P4, PT, R0.reuse, 0x1, !P1 ;  /* 0x000000010000780c */ /* 0x040fe40004f81670 */
[C---:B------:R-:W-:Y:S02]  /*6cb0*/  ISETP.LT.OR P3, PT, R0.reuse, 0x2, !P1 ;  /* 0x000000020000780c */ /* 0x040fe40004f61670 */
[C---:B------:R-:W-:Y:S02]  /*6cc0*/  ISETP.LT.OR P2, PT, R0.reuse, 0x1, !P0 ;  /* 0x000000010000780c */ /* 0x040fe40004741670 */
[----:B------:R-:W-:-:S07]  /*6cd0*/  ISETP.LT.OR P5, PT, R0, 0x2, !P0 ;  /* 0x000000020000780c */ /* 0x000fce00047a1670 */
[-C--:B------:R-:W-:Y:S02]  /*6ce0*/  @!P4 IMAD R3, R24, R153.reuse, RZ ;  /* 0x000000991803c224 */ /* 0x080fe400078e02ff */
[-C--:B------:R-:W-:Y:S02]  /*6cf0*/  @!P3 IMAD R25, R25, R153.reuse, RZ ;  /* 0x000000991919b224 */ /* 0x080fe400078e02ff */
[-C--:B------:R-:W-:Y:S01]  /*6d00*/  @!P2 IMAD R9, R26, R153.reuse, RZ ;  /* 0x000000991a09a224 */ /* 0x080fe200078e02ff */
[----:B------:R0:W-:Y:S01]  /*6d10*/  @!P4 STG.E.U8 desc[UR36][R4.64], R3 ;  /* 0x000000030400c986 */ /* 0x0001e2000c101124 */
[C---:B------:R-:W-:Y:S01]  /*6d20*/  ISETP.LT.OR P4, PT, R0.reuse, 0x9, !P1 ;  /* 0x000000090000780c */ /* 0x040fe20004f81670 */
[----:B------:R-:W-:Y:S02]  /*6d30*/  @!P5 IMAD R27, R27, R153, RZ ;  /* 0x000000991b1bd224 */ /* 0x000fe400078e02ff */
[----:B------:R-:W-:Y:S01]  /*6d40*/  @!P3 STG.E.U8 desc[UR36][R4.64+0x1], R25 ;  /* 0x000001190400b986 */ /* 0x000fe2000c101124 */
[----:B------:R-:W-:-:S03]  /*6d50*/  ISETP.LT.OR P3, PT, R0, 0xa, !P1 ;  /* 0x0000000a0000780c */ /* 0x000fc60004f61670 */
[----:B------:R1:W-:Y:S01]  /*6d60*/  @!P2 STG.E.U8 desc[UR36][R6.64], R9 ;  /* 0x000000090600a986 */ /* 0x0003e2000c101124 */
[----:B------:R-:W-:-:S03]  /*6d70*/  ISETP.LT.OR P2, PT, R0, 0x9, !P0 ;  /* 0x000000090000780c */ /* 0x000fc60004741670 */
[----:B------:R-:W-:Y:S01]  /*6d80*/  @!P5 STG.E.U8 desc[UR36][R6.64+0x1], R27 ;  /* 0x0000011b0600d986 */ /* 0x000fe2000c101124 */
[----:B------:R-:W-:Y:S01]  /*6d90*/  ISETP.LT.OR P5, PT, R0, 0xa, !P0 ;  /* 0x0000000a0000780c */ /* 0x000fe200047a1670 */
[----:B------:R-:W-:-:S04]  /*6da0*/  @!P4 IMAD R11, R28, R153, RZ ;  /* 0x000000991c0bc224 */ /* 0x000fc800078e02ff */
[-C--:B------:R-:W-:Y:S01]  /*6db0*/  @!P3 IMAD R29, R29, R153.reuse, RZ ;  /* 0x000000991d1db224 */ /* 0x080fe200078e02ff */
[----:B------:R-:W-:Y:S01]  /*6dc0*/  @!P4 STG.E.U8 desc[UR36][R4.64+0x8], R11 ;  /* 0x0000080b0400c986 */ /* 0x000fe2000c101124 */
[----:B------:R-:W-:Y:S02]  /*6dd0*/  ISETP.LT.OR P4, PT, R0, 0x11, !P1 ;  /* 0x000000110000780c */ /* 0x000fe40004f81670 */
[-C--:B0-----:R-:W-:Y:S01]  /*6de0*/  @!P2 IMAD R3, R30, R153.reuse, RZ ;  /* 0x000000991e03a224 */ /* 0x081fe200078e02ff */
[----:B------:R-:W-:Y:S01]  /*6df0*/  @!P3 STG.E.U8 desc[UR36][R4.64+0x9], R29 ;  /* 0x0000091d0400b986 */ /* 0x000fe2000c101124 */
[C---:B------:R-:W-:Y:S02]  /*6e00*/  ISETP.LT.OR P3, PT, R0.reuse, 0x12, !P1 ;  /* 0x000000120000780c */ /* 0x040fe40004f61670 */
[----:B------:R-:W-:Y:S01]  /*6e10*/  @!P5 IMAD R31, R31, R153, RZ ;  /* 0x000000991f1fd224 */ /* 0x000fe200078e02ff */
[----:B------:R0:W-:Y:S01]  /*6e20*/  @!P2 STG.E.U8 desc[UR36][R6.64+0x8], R3 ;  /* 0x000008030600a986 */ /* 0x0001e2000c101124 */
[----:B------:R-:W-:-:S03]  /*6e30*/  ISETP.LT.OR P2, PT, R0, 0x11, !P0 ;  /* 0x000000110000780c */ /* 0x000fc60004741670 */
[----:B------:R-:W-:Y:S01]  /*6e40*/  @!P5 STG.E.U8 desc[UR36][R6.64+0x9], R31 ;  /* 0x0000091f0600d986 */ /* 0x000fe2000c101124 */
[----:B------:R-:W-:Y:S01]  /*6e50*/  ISETP.LT.OR P5, PT, R0, 0x12, !P0 ;  /* 0x000000120000780c */ /* 0x000fe200047a1670 */
[----:B-1----:R-:W-:-:S04]  /*6e60*/  @!P4 IMAD R9, R32, R153, RZ ;  /* 0x000000992009c224 */ /* 0x002fc800078e02ff */
        /* <DEDUP_REMOVED lines=301> */
[----:B------:R1:W-:Y:S01]  /*8140*/  @!P4 STG.E.U8 desc[UR36][R4.64+0xd8], R11 ;  /* 0x0000d80b0400c986 */ /* 0x0003e2000c101124 */
        /* <DEDUP_REMOVED lines=13> */
[-C--:B-1----:R-:W-:Y:S01]  /*8220*/  @!P2 IMAD R11, R138, R153.reuse, RZ ;  /* 0x000000998a0ba224 */ /* 0x082fe200078e02ff */
[----:B------:R-:W-:Y:S01]  /*8230*/  @!P3 STG.E.U8 desc[UR36][R4.64+0xe1], R137 ;  /* 0x0000e1890400b986 */ /* 0x000fe2000c101124 */
[C---:B------:R-:W-:Y:S02]  /*8240*/  ISETP.LT.OR P3, PT, R0.reuse, 0xea, !P1 ;  /* 0x000000ea0000780c */ /* 0x040fe40004f61670 */
[----:B------:R-:W-:Y:S01]  /*8250*/  @!P5 IMAD R139, R139, R153, RZ ;  /* 0x000000998b8bd224 */ /* 0x000fe200078e02ff */
[----:B------:R1:W-:Y:S01]  /*8260*/  @!P2 STG.E.U8 desc[UR36][R6.64+0xe0], R11 ;  /* 0x0000e00b0600a986 */ /* 0x0003e2000c101124 */
[----:B------:R-:W-:-:S03]  /*8270*/  ISETP.LT.OR P2, PT, R0, 0xe9, !P0 ;  /* 0x000000e90000780c */ /* 0x000fc60004741670 */
[----:B------:R-:W-:Y:S01]  /*8280*/  @!P5 STG.E.U8 desc[UR36][R6.64+0xe1], R139 ;  /* 0x0000e18b0600d986 */ /* 0x000fe2000c101124 */
[----:B------:R-:W-:Y:S01]  /*8290*/  ISETP.LT.OR P5, PT, R0, 0xea, !P0 ;  /* 0x000000ea0000780c */ /* 0x000fe200047a1670 */
[----:B0-----:R-:W-:-:S04]  /*82a0*/  @!P4 IMAD R3, R140, R153, RZ ;  /* 0x000000998c03c224 */ /* 0x001fc800078e02ff */
[-C--:B------:R-:W-:Y:S01]  /*82b0*/  @!P3 IMAD R141, R141, R153.reuse, RZ ;  /* 0x000000998d8db224 */ /* 0x080fe200078e02ff */
[----:B------:R0:W-:Y:S01]  /*82c0*/  @!P4 STG.E.U8 desc[UR36][R4.64+0xe8], R3 ;  /* 0x0000e8030400c986 */ /* 0x0001e2000c101124 */
[----:B------:R-:W-:Y:S02]  /*82d0*/  ISETP.LT.OR P4, PT, R0, 0xf2, !P1 ;  /* 0x000000f20000780c */ /* 0x000fe40004f81670 */
[-C--:B--2---:R-:W-:Y:S01]  /*82e0*/  @!P2 IMAD R9, R142, R153.reuse, RZ ;  /* 0x000000998e09a224 */ /* 0x084fe200078e02ff */
[----:B------:R-:W-:Y:S01]  /*82f0*/  @!P3 STG.E.U8 desc[UR36][R4.64+0xe9], R141 ;  /* 0x0000e98d0400b986 */ /* 0x000fe2000c101124 */
[C---:B------:R-:W-:Y:S02]  /*8300*/  ISETP.LT.OR P3, PT, R0.reuse, 0xf1, !P1 ;  /* 0x000000f10000780c */ /* 0x040fe40004f61670 */
[----:B------:R-:W-:Y:S01]  /*8310*/  @!P5 IMAD R143, R143, R153, RZ ;  /* 0x000000998f8fd224 */ /* 0x000fe200078e02ff */
[----:B------:R-:W-:Y:S01]  /*8320*/  @!P2 STG.E.U8 desc[UR36][R6.64+0xe8], R9 ;  /* 0x0000e8090600a986 */ /* 0x000fe2000c101124 */
[----:B------:R-:W-:-:S03]  /*8330*/  ISETP.LT.OR P2, PT, R0, 0xf1, !P0 ;  /* 0x000000f10000780c */ /* 0x000fc60004741670 */
[----:B------:R-:W-:Y:S01]  /*8340*/  @!P5 STG.E.U8 desc[UR36][R6.64+0xe9], R143 ;  /* 0x0000e98f0600d986 */ /* 0x000fe2000c101124 */
[----:B------:R-:W-:Y:S01]  /*8350*/  ISETP.LT.OR P5, PT, R0, 0xf9, !P0 ;  /* 0x000000f90000780c */ /* 0x000fe200047a1670 */
[----:B------:R-:W-:-:S04]  /*8360*/  @!P4 IMAD R145, R145, R153, RZ ;  /* 0x000000999191c224 */ /* 0x000fc800078e02ff */
[-C--:B-1----:R-:W-:Y:S01]  /*8370*/  @!P3 IMAD R11, R144, R153.reuse, RZ ;  /* 0x00000099900bb224 */ /* 0x082fe200078e02ff */
[----:B------:R-:W-:Y:S01]  /*8380*/  @!P4 STG.E.U8 desc[UR36][R4.64+0xf1], R145 ;  /* 0x0000f1910400c986 */ /* 0x000fe2000c101124 */
[C---:B------:R-:W-:Y:S02]  /*8390*/  ISETP.LT.OR P4, PT, R0.reuse, 0xf2, !P0 ;  /* 0x000000f20000780c */ /* 0x040fe40004781670 */
[C---:B------:R-:W-:Y:S01]  /*83a0*/  ISETP.LT.OR P0, PT, R0.reuse, 0xfa, !P0 ;  /* 0x000000fa0000780c */ /* 0x040fe20004701670 */
[----:B------:R1:W-:Y:S01]  /*83b0*/  @!P3 STG.E.U8 desc[UR36][R4.64+0xf0], R11 ;  /* 0x0000f00b0400b986 */ /* 0x0003e2000c101124 */
[----:B------:R-:W-:Y:S01]  /*83c0*/  ISETP.LT.OR P3, PT, R0, 0xf9, !P1 ;  /* 0x000000f90000780c */ /* 0x000fe20004f61670 */
[----:B0-----:R-:W-:Y:S01]  /*83d0*/  @!P2 IMAD R3, R146, R153, RZ ;  /* 0x000000999203a224 */ /* 0x001fe200078e02ff */
[----:B------:R-:W-:-:S04]  /*83e0*/  ISETP.LT.OR P1, PT, R0, 0xfa, !P1 ;  /* 0x000000fa0000780c */ /* 0x000fc80004f21670 */
[----:B------:R0:W-:Y:S03]  /*83f0*/  @!P2 STG.E.U8 desc[UR36][R6.64+0xf0], R3 ;  /* 0x0000f0030600a986 */ /* 0x0001e6000c101124 */
[-C--:B------:R-:W-:Y:S02]  /*8400*/  @!P4 IMAD R147, R147, R153.reuse, RZ ;  /* 0x000000999393c224 */ /* 0x080fe400078e02ff */
[-C--:B-1----:R-:W-:Y:S02]  /*8410*/  @!P5 IMAD R11, R150, R153.reuse, RZ ;  /* 0x00000099960bd224 */ /* 0x082fe400078e02ff */
[-C--:B------:R-:W-:Y:S01]  /*8420*/  @!P3 IMAD R9, R148, R153.reuse, RZ ;  /* 0x000000999409b224 */ /* 0x080fe200078e02ff */
[----:B------:R0:W-:Y:S01]  /*8430*/  @!P4 STG.E.U8 desc[UR36][R6.64+0xf1], R147 ;  /* 0x0000f1930600c986 */ /* 0x0001e2000c101124 */
[-C--:B------:R-:W-:Y:S02]  /*8440*/  @!P1 IMAD R149, R149, R153.reuse, RZ ;  /* 0x0000009995959224 */ /* 0x080fe400078e02ff */
[----:B------:R-:W-:Y:S01]  /*8450*/  @!P0 IMAD R151, R151, R153, RZ ;  /* 0x0000009997978224 */ /* 0x000fe200078e02ff */
[----:B------:R0:W-:Y:S04]  /*8460*/  @!P3 STG.E.U8 desc[UR36][R4.64+0xf8], R9 ;  /* 0x0000f8090400b986 */ /* 0x0001e8000c101124 */
[----:B------:R0:W-:Y:S04]  /*8470*/  @!P1 STG.E.U8 desc[UR36][R4.64+0xf9], R149 ;  /* 0x0000f99504009986 */ /* 0x0001e8000c101124 */
[----:B------:R0:W-:Y:S04]  /*8480*/  @!P5 STG.E.U8 desc[UR36][R6.64+0xf8], R11 ;  /* 0x0000f80b0600d986 */ /* 0x0001e8000c101124 */
[----:B------:R0:W-:Y:S02]  /*8490*/  @!P0 STG.E.U8 desc[UR36][R6.64+0xf9], R151 ;  /* 0x0000f99706008986 */ /* 0x0001e4000c101124 */
.L_x_295:
[----:B------:R-:W-:Y:S05]  /*84a0*/  BSYNC B0 ;  /* 0x0000000000007941 */ /* 0x000fea0003800000 */
.L_x_37:
[----:B0-----:R-:W2:Y:S01]  /*84b0*/  LDL.64 R2, [R1] ;  /* 0x0000000001027983 */ /* 0x001ea20000100a00 */
[----:B------:R-:W-:Y:S01]  /*84c0*/  ULDC.64 UR4, c[0x0][0x650] ;  /* 0x0001940000047ab9 */ /* 0x000fe20000000a00 */
[----:B------:R0:W-:Y:S01]  /*84d0*/  SYNCS.ARRIVE.TRANS64.A1T0 RZ, [R162+UR45], RZ ;  /* 0x000000ffa2ff79a7 */ /* 0x0001e2000810002d */
[----:B------:R-:W-:Y:S01]  /*84e0*/  PRMT R0, RZ, 0x7610, R0 ;  /* 0x00007610ff007816 */ /* 0x000fe20000000000 */
[----:B------:R-:W-:Y:S02]  /*84f0*/  IMAD.MOV.U32 R19, RZ, RZ, -0x1 ;  /* 0xffffffffff137424 */ /* 0x000fe400078e00ff */
[----:B------:R-:W-:Y:S01]  /*8500*/  IMAD.MOV.U32 R22, RZ, RZ, -0x1 ;  /* 0xffffffffff167424 */ /* 0x000fe200078e00ff */
[----:B--2---:R-:W-:-:S04]  /*8510*/  LEA R18, P0, R2, R18, 0x1 ;  /* 0x0000001202127211 */ /* 0x004fc800078008ff */
[----:B------:R-:W-:Y:S01]  /*8520*/  LEA.HI.X R17, R2, R17, R23, 0x1, P0 ;  /* 0x0000001102117211 */ /* 0x000fe200000f0c17 */
[----:B------:R-:W-:Y:S01]  /*8530*/  IMAD.MOV.U32 R2, RZ, RZ, -0x1 ;  /* 0xffffffffff027424 */ /* 0x000fe200078e00ff */
[----:B------:R-:W-:-:S04]  /*8540*/  ISETP.GE.U32.AND P0, PT, R18, UR4, PT ;  /* 0x0000000412007c0c */ /* 0x000fc8000bf06070 */
[----:B------:R-:W-:-:S13]  /*8550*/  ISETP.GE.U32.AND.EX P0, PT, R17, UR5, PT, P0 ;  /* 0x0000000511007c0c */ /* 0x000fda000bf06100 */
[----:B0-----:R-:W-:Y:S05]  /*8560*/  @P0 BRA `(.L_x_296) ;  /* 0x0000000400700947 */ /* 0x001fea0003800000 */
[----:B------:R-:W0:Y:S01]  /*8570*/  S2R R10, SR_CTAID.X ;  /* 0x00000000000a7919 */ /* 0x000e220000002500 */
[----:B------:R-:W2:Y:S01]  /*8580*/  LDC.64 R8, c[0x0][0x628] ;  /* 0x00018a00ff087b82 */ /* 0x000ea20000000a00 */
[----:B------:R-:W-:Y:S01]  /*8590*/  ULDC UR4, c[0x0][0x150] ;  /* 0x0000540000047ab9 */ /* 0x000fe20000000800 */
[----:B---3--:R-:W-:Y:S01]  /*85a0*/  IMAD.MOV.U32 R6, RZ, RZ, R18 ;  /* 0x000000ffff067224 */ /* 0x008fe200078e0012 */
[----:B------:R-:W3:Y:S01]  /*85b0*/  S2R R20, SR_CTAID.Y ;  /* 0x0000000000147919 */ /* 0x000ee20000002600 */
[----:B------:R-:W-:-:S04]  /*85c0*/  IMAD.MOV.U32 R7, RZ, RZ, R17 ;  /* 0x000000ffff077224 */ /* 0x000fc800078e0011 */
[----:B------:R-:W1:Y:S08]  /*85d0*/  LDC R15, c[0x0][0x144] ;  /* 0x00005100ff0f7b82 */ /* 0x000e700000000800 */
[----:B------:R-:W1:Y:S08]  /*85e0*/  LDC R0, c[0x0][0x630] ;  /* 0x00018c00ff007b82 */ /* 0x000e700000000800 */
[----:B------:R-:W1:Y:S01]  /*85f0*/  LDC.64 R12, c[0x0][0x620] ;  /* 0x00018800ff0c7b82 */ /* 0x000e620000000a00 */
[----:B--2---:R-:W-:-:S04]  /*8600*/  ISETP.NE.U32.AND P0, PT, R8, RZ, PT ;  /* 0x000000ff0800720c */ /* 0x004fc80003f05070 */
[----:B------:R-:W-:Y:S02]  /*8610*/  ISETP.NE.AND.EX P0, PT, R9, RZ, PT, P0 ;  /* 0x000000ff0900720c */ /* 0x000fe40003f05300 */
[----:B0-----:R-:W-:-:S05]  /*8620*/  I2FP.F32.U32 R2, R10 ;  /* 0x0000000a00027245 */ /* 0x001fca0000201000 */
[----:B------:R-:W-:-:S04]  /*8630*/  FMUL R2, R2, UR4 ;  /* 0x0000000402027c20 */ /* 0x000fc80008400000 */
[----:B------:R0:W2:Y:S02]  /*8640*/  F2I.U32.TRUNC.NTZ R14, R2 ;  /* 0x00000002000e7305 */ /* 0x0000a4000020f000 */
[----:B---3--:R-:W-:Y:S05]  /*8650*/  @!P0 BRA `(.L_x_297) ;  /* 0x0000000000288947 */ /* 0x008fea0003800000 */
[----:B------:R-:W3:Y:S02]  /*8660*/  LDC R3, c[0x0][0x634] ;  /* 0x00018d00ff037b82 */ /* 0x000ee40000000800 */
[----:B---3--:R-:W-:-:S05]  /*8670*/  IADD3 R7, P0, R18, R3, RZ ;  /* 0x0000000312077210 */ /* 0x008fca0007f1e0ff */
[----:B-1----:R-:W-:-:S04]  /*8680*/  IMAD.X R11, RZ, RZ, R17, P0 ;  /* 0x000000ffff0b7224 */ /* 0x002fc800000e0611 */
[----:B0-----:R-:W-:-:S04]  /*8690*/  IMAD.WIDE.U32 R2, R11, R8, RZ ;  /* 0x000000080b027225 */ /* 0x001fc800078e00ff */
[----:B----4-:R-:W-:-:S04]  /*86a0*/  IMAD.WIDE.U32 R4, P0, R7, R9, R2 ;  /* 0x0000000907047225 */ /* 0x010fc80007800002 */
[----:B------:R-:W-:-:S04]  /*86b0*/  IMAD.WIDE.U32 R2, R7, R8, RZ ;  /* 0x0000000807027225 */ /* 0x000fc800078e00ff */
[----:B------:R-:W-:Y:S01]  /*86c0*/  IMAD.X R7, RZ, RZ, RZ, P0 ;  /* 0x000000ffff077224 */ /* 0x000fe200000e06ff */
[----:B------:R-:W-:Y:S01]  /*86d0*/  IADD3 RZ, P0, R3, R4, RZ ;  /* 0x0000000403ff7210 */ /* 0x000fe20007f1e0ff */
[----:B------:R-:W-:-:S04]  /*86e0*/  IMAD.MOV.U32 R6, RZ, RZ, R5 ;  /* 0x000000ffff067224 */ /* 0x000fc800078e0005 */
[----:B------:R-:W-:-:S08]  /*86f0*/  IMAD.WIDE.U32.X R6, R11, R9, R6, P0 ;  /* 0x000000090b067225 */ /* 0x000fd000000e0406 */
.L_x_297:
[----:B------:R-:W3:Y:S01]  /*8700*/  LDC.64 R26, c[0x0][0x640] ;  /* 0x00019000ff1a7b82 */ /* 0x000ee20000000a00 */
[-C--:B-1----:R-:W-:Y:S01]  /*8710*/  SHF.R.U64 R11, R6, R0.reuse, R7 ;  /* 0x00000000060b7219 */ /* 0x082fe20000001207 */
[----:B------:R-:W-:Y:S01]  /*8720*/  IMAD.MOV.U32 R19, RZ, RZ, R17 ;  /* 0x000000ffff137224 */ /* 0x000fe200078e0011 */
[----:B------:R-:W-:Y:S01]  /*8730*/  SHF.R.U32.HI R0, RZ, R0, R7 ;  /* 0x00000000ff007219 */ /* 0x000fe20000011607 */
[----:B--2---:R-:W-:Y:S01]  /*8740*/  IMAD.MOV R14, RZ, RZ, -R14 ;  /* 0x000000ffff0e7224 */ /* 0x004fe200078e0a0e */
[----:B----4-:R-:W-:Y:S01]  /*8750*/  IADD3 R5, P0, RZ, -R11, RZ ;  /* 0x8000000bff057210 */ /* 0x010fe20007f1e0ff */
[----:B------:R-:W-:Y:S01]  /*8760*/  ULDC UR4, c[0x0][0x154] ;  /* 0x0000550000047ab9 */ /* 0x000fe20000000800 */
[----:B------:R-:W-:Y:S01]  /*8770*/  IMAD.MOV.U32 R7, RZ, RZ, 0x1 ;  /* 0x00000001ff077424 */ /* 0x000fe200078e00ff */
[----:B------:R-:W1:Y:S01]  /*8780*/  LDC R4, c[0x0][0x618] ;  /* 0x00018600ff047b82 */ /* 0x000e620000000800 */
[----:B------:R-:W-:Y:S02]  /*8790*/  IMAD R22, R15, R14, R10 ;  /* 0x0000000e0f167224 */ /* 0x000fe400078e020a */
[----:B------:R-:W-:-:S04]  /*87a0*/  IMAD.X R3, RZ, RZ, ~R0, P0 ;  /* 0x000000ffff037224 */ /* 0x000fc800000e0e00 */
[-C--:B------:R-:W-:Y:S01]  /*87b0*/  IMAD R0, R3, R12.reuse, RZ ;  /* 0x0000000c03007224 */ /* 0x080fe200078e02ff */
[----:B------:R-:W2:Y:S01]  /*87c0*/  LDC R6, c[0x0][0x608] ;  /* 0x00018200ff067b82 */ /* 0x000ea20000000800 */
[----:B0-----:R-:W-:-:S04]  /*87d0*/  IMAD.WIDE.U32 R2, R5, R12, R18 ;  /* 0x0000000c05027225 */ /* 0x001fc800078e0012 */
[----:B------:R-:W-:Y:S01]  /*87e0*/  IMAD R5, R5, R13, R0 ;  /* 0x0000000d05057224 */ /* 0x000fe200078e0200 */
[----:B------:R-:W-:Y:S02]  /*87f0*/  I2FP.F32.U32 R0, R20 ;  /* 0x0000001400007245 */ /* 0x000fe40000201000 */
[----:B------:R-:W0:Y:S01]  /*8800*/  LDC R24, c[0x0][0x658] ;  /* 0x00019600ff187b82 */ /* 0x000e220000000800 */
[----:B------:R-:W-:Y:S01]  /*8810*/  IMAD.IADD R3, R3, 0x1, R5 ;  /* 0x0000000103037824 */ /* 0x000fe200078e0205 */
[----:B---3--:R-:W-:Y:S01]  /*8820*/  ISETP.NE.U32.AND P0, PT, R26, RZ, PT ;  /* 0x000000ff1a00720c */ /* 0x008fe20003f05070 */
[----:B------:R-:W-:Y:S01]  /*8830*/  FMUL R0, R0, UR4 ;  /* 0x0000000400007c20 */ /* 0x000fe20008400000 */
[----:B------:R-:W-:Y:S02]  /*8840*/  IMAD.MOV.U32 R5, RZ, RZ, -0x1 ;  /* 0xffffffffff057424 */ /* 0x000fe400078e00ff */
[----:B------:R-:W-:Y:S01]  /*8850*/  ISETP.NE.AND.EX P0, PT, R27, RZ, PT, P0 ;  /* 0x000000ff1b00720c */ /* 0x000fe20003f05300 */
[----:B------:R3:W4:Y:S01]  /*8860*/  F2I.U32.TRUNC.NTZ R12, R0 ;  /* 0x00000000000c7305 */ /* 0x000722000020f000 */
[----:B------:R-:W3:Y:S01]  /*8870*/  LDC R15, c[0x0][0x148] ;  /* 0x00005200ff0f7b82 */ /* 0x000ee20000000800 */
[----:B-1----:R-:W-:-:S02]  /*8880*/  SHF.R.U64 R10, R2, R4, R3 ;  /* 0x00000004020a7219 */ /* 0x002fc40000001203 */
[----:B------:R-:W-:-:S05]  /*8890*/  SHF.R.U32.HI R3, RZ, R4, R3 ;  /* 0x00000004ff037219 */ /* 0x000fca0000011603 */
[----:B------:R-:W1:Y:S01]  /*88a0*/  LDC R14, c[0x0][0x600] ;  /* 0x00018000ff0e7b82 */ /* 0x000e620000000800 */
[-CC-:B--2---:R-:W-:Y:S02]  /*88b0*/  SHF.R.U64 R8, R10, R6.reuse, R3.reuse ;  /* 0x000000060a087219 */ /* 0x184fe40000001203 */
[----:B------:R-:W-:-:S05]  /*88c0*/  SHF.R.U32.HI R3, RZ, R6, R3 ;  /* 0x00000006ff037219 */ /* 0x000fca0000011603 */
[----:B------:R-:W2:Y:S01]  /*88d0*/  LDC R21, c[0x0][0x648] ;  /* 0x00019200ff157b82 */ /* 0x000ea20000000800 */
[-CC-:B0-----:R-:W-:Y:S02]  /*88e0*/  SHF.R.U64 R13, R8, R24.reuse, R3.reuse ;  /* 0x00000018080d7219 */ /* 0x181fe40000001203 */
[-C--:B------:R-:W-:Y:S02]  /*88f0*/  SHF.L.U32 R5, R5, R24.reuse, RZ ;  /* 0x0000001805057219 */ /* 0x080fe400000006ff */
[-C--:B------:R-:W-:Y:S01]  /*8900*/  SHF.R.U32.HI R3, RZ, R24.reuse, R3 ;  /* 0x00000018ff037219 */ /* 0x080fe20000011603 */
[----:B------:R-:W-:Y:S01]  /*8910*/  IMAD.MOV.U32 R2, RZ, RZ, R13 ;  /* 0x000000ffff027224 */ /* 0x000fe200078e000d */
[----:B------:R-:W-:Y:S01]  /*8920*/  SHF.L.U32 R24, R7, R24, RZ ;  /* 0x0000001807187219 */ /* 0x000fe200000006ff */
[----:B------:R-:W0:Y:S01]  /*8930*/  LDC R25, c[0x0][0x638] ;  /* 0x00018e00ff197b82 */ /* 0x000e220000000800 */
[----:B------:R-:W-:-:S07]  /*8940*/  LOP3.LUT R19, RZ, R5, RZ, 0x33, !PT ;  /* 0x00000005ff137212 */ /* 0x000fce00078e33ff */
[----:B------:R-:W0:Y:S01]  /*8950*/  LDC R28, c[0x0][0x610] ;  /* 0x00018400ff1c7b82 */ /* 0x000e220000000800 */
[----:B----4-:R-:W-:Y:S05]  /*8960*/  @!P0 BRA `(.L_x_298) ;  /* 0x0000000000288947 */ /* 0x010fea0003800000 */
[----:B---3--:R-:W3:Y:S02]  /*8970*/  LDC R0, c[0x0][0x64c] ;  /* 0x00019300ff007b82 */ /* 0x008ee40000000800 */
[----:B---3--:R-:W-:-:S05]  /*8980*/  IADD3 R7, P0, R13, R0, RZ ;  /* 0x000000000d077210 */ /* 0x008fca0007f1e0ff */
        /* <DEDUP_REMOVED lines=8> */
.L_x_298:
[----:B------:R-:W4:Y:S01]  /*8a10*/  LDC R4, c[0x0][0x65c] ;  /* 0x00019700ff047b82 */ /* 0x000f220000000800 */
[----:B--23--:R-:W-:Y:S01]  /*8a20*/  SHF.R.U64 R0, R2, R21, R3 ;  /* 0x0000001502007219 */ /* 0x00cfe20000001203 */
[----:B-1----:R-:W-:Y:S01]  /*8a30*/  VIADD R3, R14, 0xffffffff ;  /* 0xffffffff0e037836 */ /* 0x002fe20000000000 */
[----:B------:R-:W-:Y:S01]  /*8a40*/  LOP3.LUT R19, R8, R19, RZ, 0xc0, !PT ;  /* 0x0000001308137212 */ /* 0x000fe200078ec0ff */
[----:B------:R-:W-:Y:S02]  /*8a50*/  IMAD.MOV R12, RZ, RZ, -R12 ;  /* 0x000000ffff0c7224 */ /* 0x000fe400078e0a0c */
[----:B------:R-:W-:Y:S01]  /*8a60*/  IMAD.MOV R2, RZ, RZ, -R0 ;  /* 0x000000ffff027224 */ /* 0x000fe200078e0a00 */
[----:B------:R-:W-:Y:S01]  /*8a70*/  LOP3.LUT R3, R10, R3, RZ, 0xc0, !PT ;  /* 0x000000030a037212 */ /* 0x000fe200078ec0ff */
[----:B------:R-:W-:Y:S02]  /*8a80*/  IMAD R19, R24, R0, R19 ;  /* 0x0000000018137224 */ /* 0x000fe400078e0213 */
[----:B0-----:R-:W-:-:S04]  /*8a90*/  IMAD R0, R2, R25, R13 ;  /* 0x0000001902007224 */ /* 0x001fc800078e020d */
[----:B------:R-:W-:Y:S01]  /*8aa0*/  IMAD R2, R0, R14, R3 ;  /* 0x0000000e00027224 */ /* 0x000fe200078e0203 */
[----:B----4-:R-:W-:Y:S01]  /*8ab0*/  ISETP.NE.AND P0, PT, R4, 0x1, PT ;  /* 0x000000010400780c */ /* 0x010fe20003f05270 */
[----:B------:R-:W-:-:S05]  /*8ac0*/  IMAD.MOV.U32 R4, RZ, RZ, 0x1 ;  /* 0x00000001ff047424 */ /* 0x000fca00078e00ff */
[----:B------:R-:W-:-:S07]  /*8ad0*/  PRMT R0, R4, 0x7610, R0 ;  /* 0x0000761004007816 */ /* 0x000fce0000000000 */
[----:B------:R-:W-:-:S04]  /*8ae0*/  @P0 IMAD R22, R15, R12, R20 ;  /* 0x0000000c0f160224 */ /* 0x000fc800078e0214 */
[----:B------:R-:W-:-:S05]  /*8af0*/  IMAD R19, R19, R28, R22 ;  /* 0x0000001c13137224 */ /* 0x000fca00078e0216 */
[----:B------:R-:W-:Y:S02]  /*8b00*/  SEL R22, R2, R19, !P0 ;  /* 0x0000001302167207 */ /* 0x000fe40004000000 */
[----:B------:R-:W-:Y:S01]  /*8b10*/  SEL R19, R19, R2, !P0 ;  /* 0x0000000213137207 */ /* 0x000fe20004000000 */
[----:B------:R-:W-:-:S07]  /*8b20*/  IMAD.MOV.U32 R2, RZ, RZ, R11 ;  /* 0x000000ffff027224 */ /* 0x000fce00078e000b */
.L_x_296:
[----:B------:R-:W-:Y:S02]  /*8b30*/  LOP3.LUT P0, RZ, R0, 0xff, RZ, 0xc0, !PT ;  /* 0x000000ff00ff7812 */ /* 0x000fe4000780c0ff */
[----:B------:R-:W-:-:S11]  /*8b40*/  LOP3.LUT R165, R165, 0x1, RZ, 0x3c, !PT ;  /* 0x00000001a5a57812 */ /* 0x000fd600078e3cff */
[----:B------:R-:W-:Y:S05]  /*8b50*/  @P0 BRA `(.L_x_299) ;  /* 0xffffff8c000c0947 */ /* 0x000fea000383ffff */
[----:B------:R-:W-:Y:S05]  /*8b60*/  EXIT ;  /* 0x000000000000794d */ /* 0x000fea0003800000 */
.L_x_18:
[----:B------:R-:W-:-:S08]  /*8b70*/  ISETP.NE.AND P0, PT, R5, RZ, PT ;  /* 0x000000ff0500720c */ /* 0x000fd00003f05270 */
[----:B0-----:R-:W0:-:S00]  /*8b80*/  USETMAXREG.DEALLOC.CTAPOOL 0x28 ;  /* 0x00000028000079c8 */ /* 0x001e0000080e0500 */
[----:B------:R-:W-:Y:S05]  /*8b90*/  @P0 EXIT ;  /* 0x000000000000094d */ /* 0x000fea0003800000 */
[----:B0-----:R-:W-:Y:S01]  /*8ba0*/  LOP3.LUT P0, RZ, R8, 0xff, RZ, 0xc0, !PT ;  /* 0x000000ff08ff7812 */ /* 0x001fe2000780c0ff */
[----:B------:R-:W-:Y:S02]  /*8bb0*/  IMAD.MOV.U32 R0, RZ, RZ, 0x1 ;  /* 0x00000001ff007424 */ /* 0x000fe400078e00ff */
[----:B------:R-:W-:-:S10]  /*8bc0*/  IMAD.MOV.U32 R8, RZ, RZ, RZ ;  /* 0x000000ffff087224 */ /* 0x000fd400078e00ff */
[----:B------:R-:W-:Y:S05]  /*8bd0*/  @!P0 BRA `(.L_x_300) ;  /* 0x0000000c00408947 */ /* 0x000fea0003800000 */
[----:B------:R-:W0:Y:S01]  /*8be0*/  S2R R10, SR_CgaCtaId ;  /* 0x00000000000a7919 */ /* 0x000e220000008800 */
[----:B------:R-:W-:Y:S01]  /*8bf0*/  LOP3.LUT P0, RZ, R4, 0x1f, RZ, 0xc0, !PT ;  /* 0x0000001f04ff7812 */ /* 0x000fe2000780c0ff */
[----:B------:R-:W-:Y:S01]  /*8c00*/  ULDC UR5, c[0x0][0x658] ;  /* 0x0001960000057ab9 */ /* 0x000fe20000000800 */
[C---:B------:R-:W-:Y:S01]  /*8c10*/  ISETP.NE.AND P2, PT, R3.reuse, RZ, PT ;  /* 0x000000ff0300720c */ /* 0x040fe20003f45270 */
[----:B------:R-:W-:Y:S01]  /*8c20*/  UMOV UR6, 0xffffffff ;  /* 0xffffffff00067882 */ /* 0x000fe20000000000 */
[----:B------:R-:W-:Y:S01]  /*8c30*/  ISETP.NE.OR P0, PT, R3, RZ, !P0 ;  /* 0x000000ff0300720c */ /* 0x000fe20004705670 */
[----:B------:R-:W-:Y:S01]  /*8c40*/  BSSY B0, `(.L_x_300) ;  /* 0x00000c9000007945 */ /* 0x000fe20003800000 */
[----:B------:R-:W-:Y:S01]  /*8c50*/  USHF.L.U32 UR6, UR6, UR5, URZ ;  /* 0x0000000506067299 */ /* 0x000fe2000800063f */
[----:B------:R-:W-:Y:S01]  /*8c60*/  IMAD.MOV.U32 R9, RZ, RZ, 0x1 ;  /* 0x00000001ff097424 */ /* 0x000fe200078e00ff */
[----:B------:R-:W-:Y:S01]  /*8c70*/  LOP3.LUT R6, R16, 0x2, RZ, 0xfc, !PT ;  /* 0x0000000210067812 */ /* 0x000fe200078efcff */
[----:B------:R-:W-:Y:S01]  /*8c80*/  IMAD.MOV.U32 R0, RZ, RZ, 0x1 ;  /* 0x00000001ff007424 */ /* 0x000fe200078e00ff */
[----:B------:R-:W-:Y:S01]  /*8c90*/  ULDC UR4, c[0x0][0x600] ;  /* 0x0001800000047ab9 */ /* 0x000fe20000000800 */
[----:B------:R-:W-:Y:S01]  /*8ca0*/  IMAD.MOV.U32 R8, RZ, RZ, RZ ;  /* 0x000000ffff087224 */ /* 0x000fe200078e00ff */
[----:B------:R-:W-:Y:S01]  /*8cb0*/  UMOV UR7, 0x1 ;  /* 0x0000000100077882 */ /* 0x000fe20000000000 */
[----:B------:R-:W-:-:S02]  /*8cc0*/  UIADD3 UR19, UR40, 0x1, URZ ;  /* 0x0000000128137890 */ /* 0x000fc4000fffe03f */
[----:B------:R-:W-:Y:S02]  /*8cd0*/  UIADD3 UR15, UR4, -0x1, URZ ;  /* 0xffffffff040f7890 */ /* 0x000fe4000fffe03f */
[----:B------:R-:W-:Y:S02]  /*8ce0*/  USHF.L.U32 UR17, UR7, UR5, URZ ;  /* 0x0000000507117299 */ /* 0x000fe4000800063f */
[----:B------:R-:W-:Y:S01]  /*8cf0*/  ULOP3.LUT UR16, URZ, UR6, URZ, 0x33, !UPT ;  /* 0x000000063f107292 */ /* 0x000fe2000f8e333f */
[----:B------:R-:W-:Y:S01]  /*8d00*/  ULDC.64 UR20, c[0x0][0x198] ;  /* 0x0000660000147ab9 */ /* 0x000fe20000000a00 */
[C---:B0-----:R-:W-:Y:S02]  /*8d10*/  IMAD.SHL.U32 R3, R10.reuse, 0x2000, RZ ;  /* 0x000020000a037824 */ /* 0x041fe400078e00ff */
[----:B------:R-:W-:-:S03]  /*8d20*/  IMAD.SHL.U32 R10, R10, 0x80, RZ ;  /* 0x000000800a0a7824 */ /* 0x000fc600078e00ff */
[----:B------:R-:W-:Y:S02]  /*8d30*/  LOP3.LUT R3, R3, 0x2000, RZ, 0xc0, !PT ;  /* 0x0000200003037812 */ /* 0x000fe400078ec0ff */
[----:B------:R-:W-:-:S03]  /*8d40*/  LOP3.LUT R10, R10, 0x80, RZ, 0xc0, !PT ;  /* 0x000000800a0a7812 */ /* 0x000fc600078ec0ff */
[----:B------:R-:W-:-:S07]  /*8d50*/  VIADD R7, R3, 0xb180 ;  /* 0x0000b18003077836 */ /* 0x000fce0000000000 */
.L_x_312:
[----:B------:R-:W-:-:S03]  /*8d60*/  UMOV UR4, 0xffffffff ;  /* 0xffffffff00047882 */ /* 0x000fc60000000000 */
[----:B------:R-:W-:Y:S05]  /*8d70*/  BRA.DIV UR4, `(.L_x_301) ;  /* 0x0000001204e87947 */ /* 0x000fea000b800000 */
[----:B------:R-:W-:-:S13]  /*8d80*/  ELECT P6, URZ, PT ;  /* 0x00000000003f782f */ /* 0x000fda00038c0000 */
.L_x_332:
[----:B------:R-:W0:Y:S01]  /*8d90*/  LDC R3, c[0x0][0x28c] ;  /* 0x0000a300ff037b82 */ /* 0x000e220000000800 */
[----:B------:R-:W-:Y:S01]  /*8da0*/  BSSY B1, `(.L_x_302) ;  /* 0x0000039000017945 */ /* 0x000fe20003800000 */
[----:B0-----:R-:W-:-:S13]  /*8db0*/  ISETP.LT.OR P6, PT, R3, 0x1, !P6 ;  /* 0x000000010300780c */ /* 0x001fda00077c1670 */
[----:B------:R-:W-:Y:S05]  /*8dc0*/  @P6 BRA `(.L_x_303) ;  /* 0x0000000000d86947 */ /* 0x000fea0003800000 */
[----:B------:R-:W-:Y:S02]  /*8dd0*/  IMAD R22, R22, 0x100, R10 ;  /* 0x0000010016167824 */ /* 0x000fe400078e020a */
[----:B------:R-:W-:Y:S02]  /*8de0*/  IMAD.SHL.U32 R19, R19, 0x40, RZ ;  /* 0x0000004013137824 */ /* 0x000fe400078e00ff */
[----:B------:R-:W-:Y:S02]  /*8df0*/  IMAD.MOV.U32 R14, RZ, RZ, RZ ;  /* 0x000000ffff0e7224 */ /* 0x000fe400078e00ff */
[----:B------:R-:W-:Y:S02]  /*8e00*/  IMAD.U32 R15, RZ, RZ, UR19 ;  /* 0x00000013ff0f7e24 */ /* 0x000fe4000f8e00ff */
[----:B------:R-:W-:Y:S02]  /*8e10*/  IMAD.MOV.U32 R3, RZ, RZ, R0 ;  /* 0x000000ffff037224 */ /* 0x000fe400078e0000 */
[----:B------:R-:W-:-:S07]  /*8e20*/  IMAD.MOV.U32 R4, RZ, RZ, R8 ;  /* 0x000000ffff047224 */ /* 0x000fce00078e0008 */
.L_x_307:
[----:B------:R-:W0:Y:S01]  /*8e30*/  S2R R12, SR_CgaCtaId ;  /* 0x00000000000c7919 */ /* 0x000e220000008800 */
[----:B------:R-:W-:Y:S01]  /*8e40*/  MOV R5, 0x400 ;  /* 0x0000040000057802 */ /* 0x000fe20000000f00 */
[----:B------:R-:W1:Y:S03]  /*8e50*/  @!P2 LDC R11, c[0x0][0x500] ;  /* 0x00014000ff0bab82 */ /* 0x000e660000000800 */
[----:B0-----:R-:W-:Y:S02]  /*8e60*/  LEA R13, R12, R5, 0x18 ;  /* 0x000000050c0d7211 */ /* 0x001fe400078ec0ff */
[----:B------:R-:W-:-:S03]  /*8e70*/  SHF.L.U32 R5, R3, 0x1f, RZ ;  /* 0x0000001f03057819 */ /* 0x000fc600000006ff */
[----:B------:R-:W-:-:S04]  /*8e80*/  IMAD R12, R4, 0x8, R13 ;  /* 0x00000008040c7824 */ /* 0x000fc800078e020d */
[----:B------:R-:W0:Y:S02]  /*8e90*/  SYNCS.PHASECHK.TRANS64.TRYWAIT P1, [R12+URZ+0x58], R5 ;  /* 0x000058050c0075a7 */ /* 0x000e24000802017f */
[----:B01----:R-:W-:Y:S05]  /*8ea0*/  @!P1 BRA `(.L_x_304) ;  /* 0x0000001000bc9947 */ /* 0x003fea0003800000 */
.L_x_333:
[----:B0-----:R-:W-:Y:S01]  /*8eb0*/  PRMT R5, R6, 0x9910, RZ ;  /* 0x0000991006057816 */ /* 0x001fe200000000ff */
[----:B------:R0:W-:Y:S03]  /*8ec0*/  @!P2 SYNCS.ARRIVE.TRANS64 RZ, [R12+URZ], R11 ;  /* 0x0000000b0cffa9a7 */ /* 0x0001e6000800003f */
[----:B------:R-:W-:-:S13]  /*8ed0*/  ISETP.NE.AND P1, PT, R5, 0x2, PT ;  /* 0x000000020500780c */ /* 0x000fda0003f25270 */
[----:B0-----:R-:W-:Y:S05]  /*8ee0*/  @P1 BRA `(.L_x_305) ;  /* 0x0000000000041947 */ /* 0x001fea0003800000 */
[----:B------:R-:W-:Y:S01]  /*8ef0*/  BPT.TRAP 0x1 ;  /* 0x000000040000795c */ /* 0x000fe20000300000 */
.L_x_305:
[----:B------:R-:W-:Y:S05]  /*8f00*/  @P0 BRA `(.L_x_306) ;  /* 0x0000000000040947 */ /* 0x000fea0003800000 */
[----:B------:R-:W-:Y:S01]  /*8f10*/  BPT.TRAP 0x1 ;  /* 0x000000040000795c */ /* 0x000fe20000300000 */
.L_x_306:
[----:B------:R-:W-:Y:S01]  /*8f20*/  R2UR UR13, R13 ;  /* 0x000000000d0d72ca */ /* 0x000fe200000e0000 */
[----:B------:R-:W-:Y:S01]  /*8f30*/  IMAD R13, R4, 0x1000, R13 ;  /* 0x00001000040d7824 */ /* 0x000fe200078e020d */
[----:B------:R-:W-:Y:S01]  /*8f40*/  R2UR UR9, R12 ;  /* 0x000000000c0972ca */ /* 0x000fe200000e0000 */
[C---:B------:R-:W-:Y:S01]  /*8f50*/  IMAD R5, R4.reuse, 0x4000, R7 ;  /* 0x0000400004057824 */ /* 0x040fe200078e0207 */
[----:B------:R-:W-:Y:S01]  /*8f60*/  UIADD3 UR4, UP0, UR20, 0xf0, URZ ;  /* 0x000000f014047890 */ /* 0x000fe2000ff1e03f */
[----:B------:R-:W-:Y:S01]  /*8f70*/  VIADD R15, R15, 0xffffffff ;  /* 0xffffffff0f0f7836 */ /* 0x000fe20000000000 */
[----:B------:R-:W-:Y:S01]  /*8f80*/  R2UR UR5, R13 ;  /* 0x000000000d0572ca */ /* 0x000fe200000e0000 */
[----:B------:R-:W-:Y:S01]  /*8f90*/  UIADD3 UR22, UP1, UR20, 0x1f0, URZ ;  /* 0x000001f014167890 */ /* 0x000fe2000ff3e03f */
[----:B------:R-:W-:Y:S01]  /*8fa0*/  R2UR UR8, R5 ;  /* 0x00000000050872ca */ /* 0x000fe200000e0000 */
[----:B------:R-:W-:Y:S01]  /*8fb0*/  VIADD R4, R4, 0x1 ;  /* 0x0000000104047836 */ /* 0x000fe20000000000 */
[----:B------:R-:W-:Y:S01]  /*8fc0*/  R2UR UR11, R19 ;  /* 0x00000000130b72ca */ /* 0x000fe200000e0000 */
[----:B------:R-:W-:Y:S01]  /*8fd0*/  UIADD3.X UR23, URZ, UR21, URZ, UP1, !UPT ;  /* 0x000000153f177290 */ /* 0x000fe20008ffe43f */
[----:B------:R-:W-:Y:S01]  /*8fe0*/  R2UR UR10, R14 ;  /* 0x000000000e0a72ca */ /* 0x000fe200000e0000 */
[----:B------:R-:W-:Y:S01]  /*8ff0*/  UMOV UR6, 0x0 ;  /* 0x0000000000067882 */ /* 0x000fe20000000000 */
[----:B------:R-:W-:Y:S01]  /*9000*/  R2UR UR12, R2 ;  /* 0x00000000020c72ca */ /* 0x000fe200000e0000 */
[----:B------:R-:W-:Y:S01]  /*9010*/  UMOV UR7, 0x10000000 ;  /* 0x1000000000077882 */ /* 0x000fe20000000000 */
[----:B------:R-:W-:Y:S01]  /*9020*/  R2UR UR18, R22 ;  /* 0x00000000161272ca */ /* 0x000fe200000e0000 */
[----:B------:R-:W-:Y:S01]  /*9030*/  UMOV UR24, 0x30000 ;  /* 0x0003000000187882 */ /* 0x000fe20000000000 */
[----:B------:R-:W-:Y:S01]  /*9040*/  ISETP.GT.AND P3, PT, R15, 0x1, PT ;  /* 0x000000010f00780c */ /* 0x000fe20003f64270 */
[----:B------:R-:W-:Y:S01]  /*9050*/  UIADD3 UR14, UR5, 0x180, URZ ;  /* 0x00000180050e7890 */ /* 0x000fe2000fffe03f */
[----:B------:R-:W-:Y:S01]  /*9060*/  ISETP.NE.AND P1, PT, R4, 0xb, PT ;  /* 0x0000000b0400780c */ /* 0x000fe20003f25270 */
[----:B------:R-:W-:Y:S01]  /*9070*/  UIADD3.X UR5, URZ, UR21, URZ, UP0, !UPT ;  /* 0x000000153f057290 */ /* 0x000fe200087fe43f */
[----:B------:R-:W-:Y:S01]  /*9080*/  VIADD R14, R14, 0x40 ;  /* 0x000000400e0e7836 */ /* 0x000fe20000000000 */
[----:B------:R-:W-:Y:S01]  /*9090*/  UIADD3 UR13, UR13, UR8, URZ ;  /* 0x000000080d0d7290 */ /* 0x000fe2000fffe03f */
[----:B------:R-:W-:-:S02]  /*90a0*/  SEL R12, RZ, 0x1, P1 ;  /* 0x00000001ff0c7807 */ /* 0x000fc40000800000 */
[----:B------:R-:W-:Y:S01]  /*90b0*/  UMOV UR8, UR14 ;  /* 0x0000000e00087c82 */ /* 0x000fe20008000000 */
[----:B------:R-:W-:Y:S02]  /*90c0*/  SEL R4, R4, RZ, P1 ;  /* 0x000000ff04047207 */ /* 0x000fe40000800000 */
[----:B------:R-:W-:Y:S01]  /*90d0*/  LOP3.LUT R3, R3, R12, RZ, 0x3c, !PT ;  /* 0x0000000c03037212 */ /* 0x000fe200078e3cff */
[----:B------:R0:W-:Y:S02]  /*90e0*/  UTMALDG.3D [UR8], [UR4], desc[UR6] ;  /* 0x00000608040075b4 */ /* 0x0001e40008011000 */
[----:B0-----:R-:W-:Y:S01]  /*90f0*/  UMOV UR11, UR18 ;  /* 0x00000012000b7c82 */ /* 0x001fe20008000000 */
[----:B------:R-:W-:Y:S02]  /*9100*/  UMOV UR8, UR13 ;  /* 0x0000000d00087c82 */ /* 0x000fe40008000000 */
[----:B------:R0:W-:Y:S02]  /*9110*/  UTMALDG.3D.MULTICAST [UR8], [UR22], UR24, desc[UR6] ;  /* 0x00000608160073b4 */ /* 0x0001e40008011818 */
[----:B0-----:R-:W-:Y:S05]  /*9120*/  @P3 BRA `(.L_x_307) ;  /* 0xfffffffc00403947 */ /* 0x001fea000383ffff */
.L_x_303:
[----:B------:R-:W-:Y:S05]  /*9130*/  BSYNC B1 ;  /* 0x0000000000017941 */ /* 0x000fea0003800000 */
.L_x_302:
[----:B------:R-:W2:Y:S01]  /*9140*/  LDL.64 R12, [R1] ;  /* 0x00000000010c7983 */ /* 0x000ea20000100a00 */
[----:B------:R-:W-:Y:S01]  /*9150*/  LOP3.LUT P4, RZ, R9, 0xff, RZ, 0xc0, !PT ;  /* 0x000000ff09ff7812 */ /* 0x000fe2000788c0ff */
[----:B------:R-:W-:Y:S01]  /*9160*/  VIADD R8, R8, UR40 ;  /* 0x0000002808087c36 */ /* 0x000fe20008000000 */
[----:B------:R-:W-:Y:S01]  /*9170*/  ULDC.64 UR4, c[0x0][0x650] ;  /* 0x0001940000047ab9 */ /* 0x000fe20000000a00 */
[----:B------:R-:W-:Y:S01]  /*9180*/  IMAD.U32 R5, RZ, RZ, UR40 ;  /* 0x00000028ff057e24 */ /* 0x000fe2000f8e00ff */
[----:B------:R-:W-:Y:S01]  /*9190*/  UISETP.GE.U32.AND UP0, UPT, UR40, 0xb, UPT ;  /* 0x0000000b2800788c */ /* 0x000fe2000bf06070 */
[----:B------:R-:W-:Y:S01]  /*91a0*/  BSSY B1, `(.L_x_308) ;  /* 0x0000070000017945 */ /* 0x000fe20003800000 */
[----:B------:R-:W-:Y:S01]  /*91b0*/  ISETP.GT.U32.AND P1, PT, R8, 0xa, PT ;  /* 0x0000000a0800780c */ /* 0x000fe20003f24070 */
[----:B------:R-:W-:Y:S01]  /*91c0*/  IMAD.MOV.U32 R19, RZ, RZ, -0x1 ;  /* 0xffffffffff137424 */ /* 0x000fe200078e00ff */
[----:B------:R-:W-:Y:S01]  /*91d0*/  PRMT R9, RZ, 0x7610, R9 ;  /* 0x00007610ff097816 */ /* 0x000fe20000000009 */
[----:B------:R-:W-:Y:S01]  /*91e0*/  IMAD.MOV.U32 R22, RZ, RZ, -0x1 ;  /* 0xffffffffff167424 */ /* 0x000fe200078e00ff */
[----:B------:R-:W-:-:S02]  /*91f0*/  ISETP.LT.U32.AND P1, PT, R5, 0xb, P1 ;  /* 0x0000000b0500780c */ /* 0x000fc40000f21070 */
[----:B------:R-:W-:Y:S01]  /*9200*/  PLOP3.LUT P3, PT, PT, PT, UP0, 0x80, 0x0 ;  /* 0x000000000000781c */ /* 0x000fe20003f6f008 */
[----:B------:R-:W0:Y:S01]  /*9210*/  @P4 S2R R3, SR_CgaCtaId ;  /* 0x0000000000034919 */ /* 0x000e220000008800 */
[----:B------:R-:W-:-:S04]  /*9220*/  @P4 MOV R2, 0x400 ;  /* 0x0000040000024802 */ /* 0x000fc80000000f00 */
[----:B0-----:R-:W-:Y:S01]  /*9230*/  @P4 LEA R4, R3, R2, 0x18 ;  /* 0x0000000203044211 */ /* 0x001fe200078ec0ff */
[----:B------:R-:W-:-:S03]  /*9240*/  IMAD.WIDE.U32 R2, R8, -0x45d1745d, RZ ;  /* 0xba2e8ba308027825 */ /* 0x000fc600078e00ff */
[----:B------:R0:W-:Y:S01]  /*9250*/  @P4 SYNCS.ARRIVE.TRANS64.A1T0 RZ, [R4+URZ+0xe8], RZ ;  /* 0x0000e8ff04ff49a7 */ /* 0x0001e2000810003f */
[----:B------:R-:W-:Y:S01]  /*9260*/  IMAD.MOV.U32 R2, RZ, RZ, -0x1 ;  /* 0xffffffffff027424 */ /* 0x000fe200078e00ff */
[----:B------:R-:W-:Y:S02]  /*9270*/  SHF.R.U32.HI R5, RZ, 0x3, R3 ;  /* 0x00000003ff057819 */ /* 0x000fe40000011603 */
[----:B------:R-:W-:-:S03]  /*9280*/  SEL R3, RZ, 0x1, !P1 ;  /* 0x00000001ff037807 */ /* 0x000fc60004800000 */
[----:B------:R-:W-:Y:S01]  /*9290*/  IMAD R8, R5, -0xb, R8 ;  /* 0xfffffff505087824 */ /* 0x000fe200078e0208 */
[----:B------:R-:W-:Y:S02]  /*92a0*/  LOP3.LUT R0, R0, R3, RZ, 0x3c, !PT ;  /* 0x0000000300007212 */ /* 0x000fe400078e3cff */
[----:B------:R-:W-:Y:S02]  /*92b0*/  PRMT R3, RZ, 0x7610, R3 ;  /* 0x00007610ff037816 */ /* 0x000fe40000000003 */
[----:B------:R-:W-:Y:S02]  /*92c0*/  @P3 LOP3.LUT R0, R0, 0x1, R5, 0x78, !PT ;  /* 0x0000000100003812 */ /* 0x000fe400078e7805 */
[----:B--2---:R-:W-:-:S04]  /*92d0*/  IADD3 R18, P4, R18, R12, RZ ;  /* 0x0000000c12127210 */ /* 0x004fc80007f9e0ff */
[----:B------:R-:W-:Y:S01]  /*92e0*/  ISETP.GE.U32.AND P1, PT, R18, UR4, PT ;  /* 0x0000000412007c0c */ /* 0x000fe2000bf26070 */
[----:B------:R-:W-:-:S05]  /*92f0*/  IMAD.X R17, R17, 0x1, R23, P4 ;  /* 0x0000000111117824 */ /* 0x000fca00020e0617 */
[----:B------:R-:W-:-:S13]  /*9300*/  ISETP.GE.U32.AND.EX P1, PT, R17, UR5, PT, P1 ;  /* 0x0000000511007c0c */ /* 0x000fda000bf26110 */
[----:B0-----:R-:W-:Y:S05]  /*9310*/  @P1 BRA `(.L_x_309) ;  /* 0x0000000400601947 */ /* 0x001fea0003800000 */
[----:B------:R-:W0:Y:S01]  /*9320*/  S2R R12, SR_CTAID.X ;  /* 0x00000000000c7919 */ /* 0x000e220000002500 */
[----:B------:R-:W-:Y:S01]  /*9330*/  ULDC.64 UR4, c[0x0][0x628] ;  /* 0x00018a0000047ab9 */ /* 0x000fe20000000a00 */
[----:B------:R-:W-:Y:S01]  /*9340*/  ULDC UR7, c[0x0][0x630] ;  /* 0x00018c0000077ab9 */ /* 0x000fe20000000800 */
[----:B------:R-:W-:Y:S01]  /*9350*/  ISETP.NE.U32.AND P1, PT, RZ, UR4, PT ;  /* 0x00000004ff007c0c */ /* 0x000fe2000bf25070 */
[----:B------:R-:W1:Y:S01]  /*9360*/  S2R R13, SR_CTAID.Y ;  /* 0x00000000000d7919 */ /* 0x000e620000002600 */
[----:B------:R-:W-:Y:S01]  /*9370*/  ULDC UR8, c[0x0][0x150] ;  /* 0x0000540000087ab9 */ /* 0x000fe20000000800 */
[----:B------:R-:W-:Y:S01]  /*9380*/  IMAD.MOV.U32 R2, RZ, RZ, R18 ;  /* 0x000000ffff027224 */ /* 0x000fe200078e0012 */
[----:B------:R-:W-:Y:S01]  /*9390*/  ISETP.NE.AND.EX P1, PT, RZ, UR5, PT, P1 ;  /* 0x00000005ff007c0c */ /* 0x000fe2000bf25310 */
[----:B------:R-:W-:Y:S01]  /*93a0*/  IMAD.MOV.U32 R3, RZ, RZ, R17 ;  /* 0x000000ffff037224 */ /* 0x000fe200078e0011 */
[----:B0-----:R-:W-:-:S11]  /*93b0*/  I2FP.F32.U32 R14, R12 ;  /* 0x0000000c000e7245 */ /* 0x001fd60000201000 */
[----:B------:R-:W-:Y:S05]  /*93c0*/  @!P1 BRA `(.L_x_310) ;  /* 0x0000000000289947 */ /* 0x000fea0003800000 */
[----:B------:R-:W-:Y:S02]  /*93d0*/  ULDC UR6, c[0x0][0x634] ;  /* 0x00018d0000067ab9 */ /* 0x000fe40000000800 */
[----:B------:R-:W-:-:S05]  /*93e0*/  IADD3 R3, P1, R18, UR6, RZ ;  /* 0x0000000612037c10 */ /* 0x000fca000ff3e0ff */
[----:B------:R-:W-:-:S04]  /*93f0*/  IMAD.X R11, RZ, RZ, R17, P1 ;  /* 0x000000ffff0b7224 */ /* 0x000fc800008e0611 */
[----:B------:R-:W-:-:S04]  /*9400*/  IMAD.WIDE.U32 R4, R11, UR4, RZ ;  /* 0x000000040b047c25 */ /* 0x000fc8000f8e00ff */
[----:B------:R-:W-:-:S04]  /*9410*/  IMAD.WIDE.U32 R4, P1, R3, UR5, R4 ;  /* 0x0000000503047c25 */ /* 0x000fc8000f820004 */
[----:B------:R-:W-:-:S04]  /*9420*/  IMAD.WIDE.U32 R2, R3, UR4, RZ ;  /* 0x0000000403027c25 */ /* 0x000fc8000f8e00ff */
[----:B------:R-:W-:Y:S01]  /*9430*/  IMAD.MOV.U32 R2, RZ, RZ, R5 ;  /* 0x000000ffff027224 */ /* 0x000fe200078e0005 */
[----:B------:R-:W-:Y:S01]  /*9440*/  IADD3 RZ, P3, R3, R4, RZ ;  /* 0x0000000403ff7210 */ /* 0x000fe20007f7e0ff */
[----:B------:R-:W-:-:S04]  /*9450*/  IMAD.X R3, RZ, RZ, RZ, P1 ;  /* 0x000000ffff037224 */ /* 0x000fc800008e06ff */
[----:B------:R-:W-:-:S08]  /*9460*/  IMAD.WIDE.U32.X R2, R11, UR5, R2, P3 ;  /* 0x000000050b027c25 */ /* 0x000fd000098e0402 */
.L_x_310:
[----:B------:R-:W0:Y:S01]  /*9470*/  LDC R21, c[0x0][0x65c] ;  /* 0x00019700ff157b82 */ /* 0x000e220000000800 */
[--C-:B------:R-:W-:Y:S01]  /*9480*/  SHF.R.U64 R11, R2, UR7, R3.reuse ;  /* 0x00000007020b7c19 */ /* 0x100fe20008001203 */
[----:B------:R-:W-:Y:S01]  /*9490*/  FMUL R14, R14, UR8 ;  /* 0x000000080e0e7c20 */ /* 0x000fe20008400000 */
[----:B------:R-:W-:Y:S01]  /*94a0*/  SHF.R.U32.HI R2, RZ, UR7, R3 ;  /* 0x00000007ff027c19 */ /* 0x000fe20008011603 */
[----:B------:R-:W-:Y:S01]  /*94b0*/  ULDC UR6, c[0x0][0x154] ;  /* 0x0000550000067ab9 */ /* 0x000fe20000000800 */
[----:B------:R-:W-:Y:S01]  /*94c0*/  IADD3 R15, P1, RZ, -R11, RZ ;  /* 0x8000000bff0f7210 */ /* 0x000fe20007f3e0ff */
[----:B------:R-:W-:Y:S01]  /*94d0*/  ULDC.64 UR4, c[0x0][0x620] ;  /* 0x0001880000047ab9 */ /* 0x000fe20000000a00 */
[----:B-1----:R-:W-:Y:S01]  /*94e0*/  I2FP.F32.U32 R3, R13 ;  /* 0x0000000d00037245 */ /* 0x002fe20000201000 */
[----:B------:R-:W1:Y:S01]  /*94f0*/  LDC R19, c[0x0][0x144] ;  /* 0x00005100ff137b82 */ /* 0x000e620000000800 */
[----:B------:R-:W2:Y:S01]  /*9500*/  F2I.U32.TRUNC.NTZ R14, R14 ;  /* 0x0000000e000e7305 */ /* 0x000ea2000020f000 */
[----:B------:R-:W-:-:S02]  /*9510*/  IMAD.X R2, RZ, RZ, ~R2, P1 ;  /* 0x000000ffff027224 */ /* 0x000fc400008e0e02 */
[----:B------:R-:W-:Y:S01]  /*9520*/  FMUL R4, R3, UR6 ;  /* 0x0000000603047c20 */ /* 0x000fe20008400000 */
[----:B------:R-:W-:Y:S01]  /*9530*/  IMAD.MOV.U32 R3, RZ, RZ, R17 ;  /* 0x000000ffff037224 */ /* 0x000fe200078e0011 */
[----:B------:R-:W-:Y:S01]  /*9540*/  ULDC.64 UR6, c[0x0][0x640] ;  /* 0x0001900000067ab9 */ /* 0x000fe20000000a00 */
[----:B------:R-:W-:Y:S01]  /*9550*/  IMAD R2, R2, UR4, RZ ;  /* 0x0000000402027c24 */ /* 0x000fe2000f8e02ff */
[----:B------:R-:W3:Y:S01]  /*9560*/  LDC R20, c[0x0][0x148] ;  /* 0x00005200ff147b82 */ /* 0x000ee20000000800 */
[----:B------:R-:W-:Y:S01]  /*9570*/  ISETP.NE.U32.AND P1, PT, RZ, UR6, PT ;  /* 0x00000006ff007c0c */ /* 0x000fe2000bf25070 */
[----:B------:R-:W4:Y:S01]  /*9580*/  F2I.U32.TRUNC.NTZ R4, R4 ;  /* 0x0000000400047305 */ /* 0x000f22000020f000 */
[----:B------:R-:W-:Y:S02]  /*9590*/  IMAD R5, R15, UR5, R2 ;  /* 0x000000050f057c24 */ /* 0x000fe4000f8e0202 */
[----:B------:R-:W-:Y:S01]  /*95a0*/  IMAD.MOV.U32 R2, RZ, RZ, R18 ;  /* 0x000000ffff027224 */ /* 0x000fe200078e0012 */
[----:B------:R-:W-:-:S02]  /*95b0*/  ISETP.NE.AND.EX P1, PT, RZ, UR7, PT, P1 ;  /* 0x00000007ff007c0c */ /* 0x000fc4000bf25310 */
[----:B0-----:R-:W-:Y:S01]  /*95c0*/  ISETP.NE.AND P4, PT, R21, 0x1, PT ;  /* 0x000000011500780c */ /* 0x001fe20003f85270 */
[----:B------:R-:W-:Y:S01]  /*95d0*/  IMAD.WIDE.U32 R2, R15, UR4, R2 ;  /* 0x000000040f027c25 */ /* 0x000fe2000f8e0002 */
[----:B------:R-:W-:-:S03]  /*95e0*/  ULDC UR4, c[0x0][0x618] ;  /* 0x0001860000047ab9 */ /* 0x000fc60000000800 */
[----:B--2---:R-:W-:Y:S02]  /*95f0*/  IMAD.MOV R14, RZ, RZ, -R14 ;  /* 0x000000ffff0e7224 */ /* 0x004fe400078e0a0e */
[----:B------:R-:W-:Y:S02]  /*9600*/  IMAD.IADD R3, R3, 0x1, R5 ;  /* 0x0000000103037824 */ /* 0x000fe400078e0205 */
[----:B-1----:R-:W-:-:S03]  /*9610*/  IMAD R12, R19, R14, R12 ;  /* 0x0000000e130c7224 */ /* 0x002fc600078e020c */
[--C-:B------:R-:W-:Y:S01]  /*9620*/  SHF.R.U64 R14, R2, UR4, R3.reuse ;  /* 0x00000004020e7c19 */ /* 0x100fe20008001203 */
[----:B----4-:R-:W-:Y:S01]  /*9630*/  IMAD.MOV R2, RZ, RZ, -R4 ;  /* 0x000000ffff027224 */ /* 0x010fe200078e0a04 */
[----:B------:R-:W-:Y:S01]  /*9640*/  SHF.R.U32.HI R3, RZ, UR4, R3 ;  /* 0x00000004ff037c19 */ /* 0x000fe20008011603 */
[----:B------:R-:W-:Y:S02]  /*9650*/  ULDC UR4, c[0x0][0x608] ;  /* 0x0001820000047ab9 */ /* 0x000fe40000000800 */
[----:B---3--:R-:W-:Y:S01]  /*9660*/  @P4 IMAD R12, R20, R2, R13 ;  /* 0x00000002140c4224 */ /* 0x008fe200078e020d */
[--C-:B------:R-:W-:Y:S02]  /*9670*/  SHF.R.U64 R19, R14, UR4, R3.reuse ;  /* 0x000000040e137c19 */ /* 0x100fe40008001203 */
[----:B------:R-:W-:Y:S01]  /*9680*/  SHF.R.U32.HI R2, RZ, UR4, R3 ;  /* 0x00000004ff027c19 */ /* 0x000fe20008011603 */
[----:B------:R-:W-:-:S03]  /*9690*/  ULDC UR4, c[0x0][0x658] ;  /* 0x0001960000047ab9 */ /* 0x000fc60000000800 */
[--C-:B------:R-:W-:Y:S02]  /*96a0*/  SHF.R.U64 R13, R19, UR4, R2.reuse ;  /* 0x00000004130d7c19 */ /* 0x100fe40008001202 */
[----:B------:R-:W-:-:S03]  /*96b0*/  SHF.R.U32.HI R2, RZ, UR4, R2 ;  /* 0x00000004ff027c19 */ /* 0x000fc60008011602 */
[----:B------:R-:W-:Y:S02]  /*96c0*/  IMAD.MOV.U32 R4, RZ, RZ, R13 ;  /* 0x000000ffff047224 */ /* 0x000fe400078e000d */
[----:B------:R-:W-:Y:S01]  /*96d0*/  IMAD.MOV.U32 R3, RZ, RZ, R2 ;  /* 0x000000ffff037224 */ /* 0x000fe200078e0002 */
[----:B------:R-:W-:Y:S06]  /*96e0*/  @!P1 BRA `(.L_x_311) ;  /* 0x00000000002c9947 */ /* 0x000fec0003800000 */
        /* <DEDUP_REMOVED lines=9> */
[----:B------:R-:W-:-:S04]  /*9780*/  IMAD.WIDE.U32.X R2, R15, UR7, R2, P3 ;  /* 0x000000070f027c25 */ /* 0x000fc800098e0402 */
[----:B------:R-:W-:-:S07]  /*9790*/  IMAD.MOV.U32 R4, RZ, RZ, R2 ;  /* 0x000000ffff047224 */ /* 0x000fce00078e0002 */
.L_x_311:
[----:B------:R-:W-:Y:S01]  /*97a0*/  ULDC UR4, c[0x0][0x648] ;  /* 0x0001920000047ab9 */ /* 0x000fe20000000800 */
[----:B------:R-:W-:Y:S01]  /*97b0*/  LOP3.LUT R2, R19, UR16, RZ, 0xc0, !PT ;  /* 0x0000001013027c12 */ /* 0x000fe2000f8ec0ff */
[----:B------:R-:W-:Y:S01]  /*97c0*/  ULDC UR5, c[0x0][0x610] ;  /* 0x0001840000057ab9 */ /* 0x000fe20000000800 */
[----:B------:R-:W-:Y:S01]  /*97d0*/  SHF.R.U64 R3, R4, UR4, R3 ;  /* 0x0000000404037c19 */ /* 0x000fe20008001203 */
[----:B------:R-:W-:Y:S01]  /*97e0*/  ULDC UR4, c[0x0][0x638] ;  /* 0x00018e0000047ab9 */ /* 0x000fe20000000800 */
[----:B------:R-:W-:-:S03]  /*97f0*/  LOP3.LUT R14, R14, UR15, RZ, 0xc0, !PT ;  /* 0x0000000f0e0e7c12 */ /* 0x000fc6000f8ec0ff */
[----:B------:R-:W-:Y:S02]  /*9800*/  IMAD.MOV R4, RZ, RZ, -R3 ;  /* 0x000000ffff047224 */ /* 0x000fe400078e0a03 */
[----:B------:R-:W-:Y:S02]  /*9810*/  IMAD R3, R3, UR17, R2 ;  /* 0x0000001103037c24 */ /* 0x000fe4000f8e0202 */
[----:B------:R-:W-:Y:S01]  /*9820*/  IMAD R13, R4, UR4, R13 ;  /* 0x00000004040d7c24 */ /* 0x000fe2000f8e020d */
[----:B------:R-:W-:Y:S01]  /*9830*/  ULDC UR4, c[0x0][0x600] ;  /* 0x0001800000047ab9 */ /* 0x000fe20000000800 */
[----:B------:R-:W-:Y:S02]  /*9840*/  IMAD R12, R3, UR5, R12 ;  /* 0x00000005030c7c24 */ /* 0x000fe4000f8e020c */
[----:B------:R-:W-:Y:S02]  /*9850*/  IMAD R13, R13, UR4, R14 ;  /* 0x000000040d0d7c24 */ /* 0x000fe4000f8e020e */
[----:B------:R-:W-:-:S02]  /*9860*/  IMAD.MOV.U32 R3, RZ, RZ, 0x1 ;  /* 0x00000001ff037424 */ /* 0x000fc400078e00ff */
[----:B------:R-:W-:Y:S01]  /*9870*/  IMAD.MOV.U32 R2, RZ, RZ, R11 ;  /* 0x000000ffff027224 */ /* 0x000fe200078e000b */
[----:B------:R-:W-:Y:S02]  /*9880*/  SEL R22, R13, R12, !P4 ;  /* 0x0000000c0d167207 */ /* 0x000fe40006000000 */
[----:B------:R-:W-:-:S07]  /*9890*/  SEL R19, R12, R13, !P4 ;  /* 0x0000000d0c137207 */ /* 0x000fce0006000000 */
.L_x_309:
[----:B------:R-:W-:Y:S05]  /*98a0*/  BSYNC B1 ;  /* 0x0000000000017941 */ /* 0x000fea0003800000 */
.L_x_308:
[----:B------:R-:W-:-:S13]  /*98b0*/  LOP3.LUT P1, RZ, R3, 0xff, RZ, 0xc0, !PT ;  /* 0x000000ff03ff7812 */ /* 0x000fda000782c0ff */
[----:B------:R-:W-:Y:S05]  /*98c0*/  @P1 BRA `(.L_x_312) ;  /* 0xfffffff400241947 */ /* 0x000fea000383ffff */
[----:B------:R-:W-:Y:S05]  /*98d0*/  BSYNC B0 ;  /* 0x0000000000007941 */ /* 0x000fea0003800000 */
.L_x_300:
[----:B------:R-:W-:-:S03]  /*98e0*/  UMOV UR4, 0xffffffff ;  /* 0xffffffff00047882 */ /* 0x000fc60000000000 */
[----:B------:R-:W-:Y:S05]  /*98f0*/  BRA.DIV UR4, `(.L_x_313) ;  /* 0x0000000a043c7947 */ /* 0x000fea000b800000 */
[----:B------:R-:W-:-:S13]  /*9900*/  ELECT P6, URZ, PT ;  /* 0x00000000003f782f */ /* 0x000fda00038c0000 */
.L_x_336:
[----:B------:R-:W-:Y:S04]  /*9910*/  BSSY B0, `(.L_x_314) ;  /* 0x000006a000007945 */ /* 0x000fe80003800000 */
[----:B------:R-:W-:Y:S05]  /*9920*/  @!P6 BRA `(.L_x_315) ;  /* 0x0000000400a0e947 */ /* 0x000fea0003800000 */
[----:B------:R-:W-:-:S04]  /*9930*/  LOP3.LUT R16, R16, 0x2, RZ, 0xfc, !PT ;  /* 0x0000000210107812 */ /* 0x000fc800078efcff */
[----:B------:R-:W-:-:S13]  /*9940*/  ISETP.NE.AND P0, PT, R16, 0x3, PT ;  /* 0x000000031000780c */ /* 0x000fda0003f05270 */
[----:B------:R-:W-:Y:S05]  /*9950*/  @!P0 BRA `(.L_x_316) ;  /* 0x0000000000048947 */ /* 0x000fea0003800000 */
[----:B------:R-:W-:Y:S01]  /*9960*/  BPT.TRAP 0x1 ;  /* 0x000000040000795c */ /* 0x000fe20000300000 */
.L_x_316:
[----:B------:R-:W0:Y:S01]  /*9970*/  S2R R3, SR_CgaCtaId ;  /* 0x0000000000037919 */ /* 0x000e220000008800 */
[----:B------:R-:W-:-:S04]  /*9980*/  MOV R2, 0x400 ;  /* 0x0000040000027802 */ /* 0x000fc80000000f00 */
[----:B0-----:R-:W-:Y:S02]  /*9990*/  LEA R3, R3, R2, 0x18 ;  /* 0x0000000203037211 */ /* 0x001fe400078ec0ff */
[----:B------:R-:W-:-:S03]  /*99a0*/  SHF.L.U32 R2, R0, 0x1f, RZ ;  /* 0x0000001f00027819 */ /* 0x000fc600000006ff */
[----:B------:R-:W-:-:S04]  /*99b0*/  VIADD R3, R3, 0x58 ;  /* 0x0000005803037836 */ /* 0x000fc80000000000 */
[C---:B------:R-:W-:Y:S02]  /*99c0*/  IMAD R7, R8.reuse, 0x8, R3 ;  /* 0x0000000808077824 */ /* 0x040fe400078e0203 */
[----:B------:R-:W-:Y:S02]  /*99d0*/  VIADD R8, R8, 0x1 ;  /* 0x0000000108087836 */ /* 0x000fe40000000000 */
[----:B------:R-:W0:Y:S03]  /*99e0*/  SYNCS.PHASECHK.TRANS64.TRYWAIT P0, [R7+URZ], R2 ;  /* 0x00000002070075a7 */ /* 0x000e26000800017f */
[----:B------:R-:W-:-:S04]  /*99f0*/  ISETP.NE.AND P1, PT, R8, 0xb, PT ;  /* 0x0000000b0800780c */ /* 0x000fc80003f25270 */
[----:B------:R-:W-:Y:S02]  /*9a00*/  SEL R5, RZ, 0x1, P1 ;  /* 0x00000001ff057807 */ /* 0x000fe40000800000 */
[----:B------:R-:W-:Y:S02]  /*9a10*/  SEL R8, R8, RZ, P1 ;  /* 0x000000ff08087207 */ /* 0x000fe40000800000 */
[----:B------:R-:W-:-:S03]  /*9a20*/  LOP3.LUT R5, R0, R5, RZ, 0x3c, !PT ;  /* 0x0000000500057212 */ /* 0x000fc600078e3cff */
[----:B------:R-:W-:Y:S01]  /*9a30*/  IMAD R9, R8, 0x8, R3 ;  /* 0x0000000808097824 */ /* 0x000fe200078e0203 */
[----:B------:R-:W-:Y:S01]  /*9a40*/  SHF.L.U32 R4, R5, 0x1f, RZ ;  /* 0x0000001f05047819 */ /* 0x000fe200000006ff */
[----:B0-----:R-:W-:Y:S06]  /*9a50*/  @!P0 BRA `(.L_x_317) ;  /* 0x0000000800048947 */ /* 0x001fec0003800000 */
.L_x_337:
[----:B------:R-:W1:Y:S01]  /*9a60*/  SYNCS.PHASECHK.TRANS64.TRYWAIT P0, [R9+URZ], R4 ;  /* 0x00000004090075a7 */ /* 0x000e62000800017f */
[----:B------:R-:W-:-:S05]  /*9a70*/  VIADD R0, R8, 0x1 ;  /* 0x0000000108007836 */ /* 0x000fca0000000000 */
[----:B------:R-:W-:-:S04]  /*9a80*/  ISETP.NE.AND P1, PT, R0, 0xb, PT ;  /* 0x0000000b0000780c */ /* 0x000fc80003f25270 */
[----:B0-----:R-:W-:Y:S02]  /*9a90*/  SEL R2, RZ, 0x1, P1 ;  /* 0x00000001ff027807 */ /* 0x001fe40000800000 */
[----:B------:R-:W-:Y:S02]  /*9aa0*/  SEL R0, R0, RZ, P1 ;  /* 0x000000ff00007207 */ /* 0x000fe40000800000 */
[----:B------:R-:W-:-:S03]  /*9ab0*/  LOP3.LUT R7, R5, R2, RZ, 0x3c, !PT ;  /* 0x0000000205077212 */ /* 0x000fc600078e3cff */
[----:B------:R-:W-:Y:S01]  /*9ac0*/  IMAD R6, R0, 0x8, R3 ;  /* 0x0000000800067824 */ /* 0x000fe200078e0203 */
[----:B------:R-:W-:Y:S01]  /*9ad0*/  SHF.L.U32 R5, R7, 0x1f, RZ ;  /* 0x0000001f07057819 */ /* 0x000fe200000006ff */
[----:B-1----:R-:W-:Y:S06]  /*9ae0*/  @!P0 BRA `(.L_x_318) ;  /* 0x0000000400f48947 */ /* 0x002fec0003800000 */
.L_x_338:
[----:B------:R-:W1:Y:S01]  /*9af0*/  SYNCS.PHASECHK.TRANS64.TRYWAIT P0, [R6+URZ], R5 ;  /* 0x00000005060075a7 */ /* 0x000e62000800017f */
[----:B------:R-:W-:-:S05]  /*9b00*/  VIADD R0, R0, 0x1 ;  /* 0x0000000100007836 */ /* 0x000fca0000000000 */
[----:B------:R-:W-:-:S04]  /*9b10*/  ISETP.NE.AND P1, PT, R0, 0xb, PT ;  /* 0x0000000b0000780c */ /* 0x000fc80003f25270 */
[----:B------:R-:W-:Y:S02]  /*9b20*/  SEL R2, RZ, 0x1, P1 ;  /* 0x00000001ff027807 */ /* 0x000fe40000800000 */
[----:B------:R-:W-:Y:S02]  /*9b30*/  SEL R0, R0, RZ, P1 ;  /* 0x000000ff00007207 */ /* 0x000fe40000800000 */
[----:B------:R-:W-:-:S03]  /*9b40*/  LOP3.LUT R7, R7, R2, RZ, 0x3c, !PT ;  /* 0x0000000207077212 */ /* 0x000fc600078e3cff */
[----:B0-----:R-:W-:Y:S01]  /*9b50*/  IMAD R9, R0, 0x8, R3 ;  /* 0x0000000800097824 */ /* 0x001fe200078e0203 */
[----:B------:R-:W-:Y:S01]  /*9b60*/  SHF.L.U32 R4, R7, 0x1f, RZ ;  /* 0x0000001f07047819 */ /* 0x000fe200000006ff */
[----:B-1----:R-:W-:Y:S06]  /*9b70*/  @!P0 BRA `(.L_x_319) ;  /* 0x0000000400e48947 */ /* 0x002fec0003800000 */
.L_x_339:
        /* <DEDUP_REMOVED lines=9> */
.L_x_340:
        /* <DEDUP_REMOVED lines=9> */
.L_x_341:
        /* <DEDUP_REMOVED lines=9> */
.L_x_342:
        /* <DEDUP_REMOVED lines=9> */
.L_x_343:
        /* <DEDUP_REMOVED lines=9> */
.L_x_344:
        /* <DEDUP_REMOVED lines=9> */
.L_x_345:
[----:B------:R-:W1:Y:S01]  /*9ee0*/  SYNCS.PHASECHK.TRANS64.TRYWAIT P0, [R9+URZ], R4 ;  /* 0x00000004090075a7 */ /* 0x000e62000800017f */
[----:B------:R-:W-:-:S05]  /*9ef0*/  VIADD R0, R0, 0x1 ;  /* 0x0000000100007836 */ /* 0x000fca0000000000 */
[----:B------:R-:W-:-:S04]  /*9f00*/  ISETP.NE.AND P1, PT, R0, 0xb, PT ;  /* 0x0000000b0000780c */ /* 0x000fc80003f25270 */
[----:B------:R-:W-:Y:S02]  /*9f10*/  SEL R2, RZ, 0x1, P1 ;  /* 0x00000001ff027807 */ /* 0x000fe40000800000 */
[----:B------:R-:W-:Y:S02]  /*9f20*/  SEL R0, R0, RZ, P1 ;  /* 0x000000ff00007207 */ /* 0x000fe40000800000 */
[----:B------:R-:W-:Y:S01]  /*9f30*/  LOP3.LUT R2, R7, R2, RZ, 0x3c, !PT ;  /* 0x0000000207027212 */ /* 0x000fe200078e3cff */
[----:B-1----:R-:W-:Y:S06]  /*9f40*/  @!P0 BRA `(.L_x_326) ;  /* 0x00000004007c8947 */ /* 0x002fec0003800000 */
.L_x_346:
[----:B------:R-:W-:Y:S01]  /*9f50*/  IMAD R3, R0, 0x8, R3 ;  /* 0x0000000800037824 */ /* 0x000fe200078e0203 */
[----:B------:R-:W-:-:S07]  /*9f60*/  SHF.L.U32 R0, R2, 0x1f, RZ ;  /* 0x0000001f02007819 */ /* 0x000fce00000006ff */
.L_x_327:
[----:B--2---:R2:W3:Y:S02]  /*9f70*/  SYNCS.PHASECHK.TRANS64.TRYWAIT P0, [R3+URZ], R0 ;  /* 0x00000000030075a7 */ /* 0x0044e4000800017f */
[----:B---3--:R-:W-:Y:S05]  /*9f80*/  @!P0 NANOSLEEP.SYNCS 0x989680 ;  /* 0x009896800000895d */ /* 0x008fea0003900000 */
[----:B------:R-:W3:Y:S02]  /*9f90*/  @!P0 SYNCS.PHASECHK.TRANS64 P0, [R3+URZ], R0 ;  /* 0x00000000030085a7 */ /* 0x000ee4000800007f */
[----:B---3--:R-:W-:Y:S05]  /*9fa0*/  @!P0 BRA `(.L_x_327) ;  /* 0xfffffffc00f08947 */ /* 0x008fea000383ffff */
.L_x_315:
[----:B------:R-:W-:Y:S05]  /*9fb0*/  BSYNC B0 ;  /* 0x0000000000007941 */ /* 0x000fea0003800000 */
.L_x_314:
[----:B------:R-:W-:Y:S05]  /*9fc0*/  EXIT ;  /* 0x000000000000794d */ /* 0x000fea0003800000 */
.L_x_20:
[----:B-1----:R1:W2:Y:S02]  /*9fd0*/  SYNCS.PHASECHK.TRANS64.TRYWAIT P0, [R161+URZ], R0 ;  /* 0x00000000a10075a7 */ /* 0x0022a4000800017f */
[----:B--2---:R-:W-:Y:S05]  /*9fe0*/  @!P0 NANOSLEEP.SYNCS 0x989680 ;  /* 0x009896800000895d */ /* 0x004fea0003900000 */
[----:B------:R-:W2:Y:S02]  /*9ff0*/  @!P0 SYNCS.PHASECHK.TRANS64 P0, [R161+URZ], R0 ;  /* 0x00000000a10085a7 */ /* 0x000ea4000800007f */
[----:B--2---:R-:W-:Y:S05]  /*a000*/  @!P0 BRA `(.L_x_20) ;  /* 0xfffffffc00f08947 */ /* 0x004fea000383ffff */
[----:B------:R-:W-:Y:S05]  /*a010*/  BRA `(.L_x_328) ;  /* 0xffffff7400f07947 */ /* 0x000fea000383ffff */
.L_x_25:
[----:B--2---:R2:W3:Y:S02]  /*a020*/  SYNCS.PHASECHK.TRANS64.TRYWAIT P1, [R3+URZ], R0 ;  /* 0x00000000030075a7 */ /* 0x0044e4000802017f */
[----:B---3--:R-:W-:Y:S05]  /*a030*/  @!P1 NANOSLEEP.SYNCS 0x989680 ;  /* 0x009896800000995d */ /* 0x008fea0003900000 */
[----:B------:R-:W3:Y:S02]  /*a040*/  @!P1 SYNCS.PHASECHK.TRANS64 P1, [R3+URZ], R0 ;  /* 0x00000000030095a7 */ /* 0x000ee4000802007f */
[----:B---3--:R-:W-:Y:S05]  /*a050*/  @!P1 BRA `(.L_x_25) ;  /* 0xfffffffc00f09947 */ /* 0x008fea000383ffff */
[----:B------:R-:W-:Y:S05]  /*a060*/  BRA `(.L_x_24) ;  /* 0xffffff7800607947 */ /* 0x000fea000383ffff */
.L_x_30:
[----:B--2---:R-:W-:-:S04]  /*a070*/  IMAD.U32 R5, RZ, RZ, UR4 ;  /* 0x00000004ff057e24 */ /* 0x004fc8000f8e00ff */
[----:B------:R2:W3:Y:S03]  /*a080*/  SYNCS.PHASECHK.TRANS64.TRYWAIT P1, [R5+URZ], R4 ;  /* 0x00000004050075a7 */ /* 0x0004e6000802017f */
[----:B---3--:R-:W-:Y:S05]  /*a090*/  @!P1 NANOSLEEP.SYNCS 0x989680 ;  /* 0x009896800000995d */ /* 0x008fea0003900000 */
[----:B------:R-:W3:Y:S02]  /*a0a0*/  @!P1 SYNCS.PHASECHK.TRANS64 P1, [R5+URZ], R4 ;  /* 0x00000004050095a7 */ /* 0x000ee4000802007f */
[----:B---3--:R-:W-:Y:S05]  /*a0b0*/  @!P1 BRA `(.L_x_30) ;  /* 0xfffffffc00ec9947 */ /* 0x008fea000383ffff */
[----:B------:R-:W-:Y:S05]  /*a0c0*/  BRA `(.L_x_29) ;  /* 0xffffff7800f07947 */ /* 0x000fea000383ffff */
.L_x_36:
[----:B-1----:R1:W2:Y:S02]  /*a0d0*/  SYNCS.PHASECHK.TRANS64.TRYWAIT P0, [R161+URZ+0x10], R0 ;  /* 0x00001000a10075a7 */ /* 0x0022a4000800017f */
[----:B--2---:R-:W-:Y:S05]  /*a0e0*/  @!P0 NANOSLEEP.SYNCS 0x989680 ;  /* 0x009896800000895d */ /* 0x004fea0003900000 */
[----:B------:R-:W2:Y:S02]  /*a0f0*/  @!P0 SYNCS.PHASECHK.TRANS64 P0, [R161+URZ+0x10], R0 ;  /* 0x00001000a10085a7 */ /* 0x000ea4000800007f */
[----:B--2---:R-:W-:Y:S05]  /*a100*/  @!P0 BRA `(.L_x_36) ;  /* 0xfffffffc00f08947 */ /* 0x004fea000383ffff */
[----:B------:R-:W-:Y:S05]  /*a110*/  BRA `(.L_x_329) ;  /* 0xffffff7c00fc7947 */ /* 0x000fea000383ffff */
.L_x_301:
[----:B------:R-:W-:Y:S01]  /*a120*/  BSSY B1, `(.L_x_330) ;  /* 0x0000006000017945 */ /* 0x000fe20003800000 */
[----:B------:R-:W-:-:S07]  /*a130*/  IMAD.MOV.U32 R15, RZ, RZ, -0x1 ;  /* 0xffffffffff0f7424 */ /* 0x000fce00078e00ff */
[----:B-----5:R-:W-:Y:S05]  /*a140*/  WARPSYNC.COLLECTIVE R15, `(.L_x_331) ;  /* 0x000000000f0c7348 */ /* 0x020fea0003c00000 */
[----:B------:R-:W-:Y:S02]  /*a150*/  ELECT P6, UR62, PT ;  /* 0x00000000003e782f */ /* 0x000fe400038c0000 */
[----:B------:R-:W-:Y:S01]  /*a160*/  MOV R14, UR62 ;  /* 0x0000003e000e7c02 */ /* 0x000fe20008000f00 */
[----:B-----5:R-:W-:Y:S10]  /*a170*/  ENDCOLLECTIVE ;  /* 0x000000000000791b */ /* 0x020ff40003800000 */
.L_x_331:
[----:B------:R-:W-:Y:S05]  /*a180*/  BSYNC B1 ;  /* 0x0000000000017941 */ /* 0x000fea0003800000 */
.L_x_330:
[----:B------:R-:W-:Y:S05]  /*a190*/  BRA `(.L_x_332) ;  /* 0xffffffe800fc7947 */ /* 0x000fea000383ffff */
.L_x_304:
[----:B0-----:R0:W1:Y:S02]  /*a1a0*/  SYNCS.PHASECHK.TRANS64.TRYWAIT P1, [R12+URZ+0x58], R5 ;  /* 0x000058050c0075a7 */ /* 0x001064000802017f */
[----:B-1----:R-:W-:Y:S05]  /*a1b0*/  @!P1 NANOSLEEP.SYNCS 0x989680 ;  /* 0x009896800000995d */ /* 0x002fea0003900000 */
[----:B------:R-:W1:Y:S02]  /*a1c0*/  @!P1 SYNCS.PHASECHK.TRANS64 P1, [R12+URZ+0x58], R5 ;  /* 0x000058050c0095a7 */ /* 0x000e64000802007f */
[----:B-1----:R-:W-:Y:S05]  /*a1d0*/  @!P1 BRA `(.L_x_304) ;  /* 0xfffffffc00f09947 */ /* 0x002fea000383ffff */
[----:B------:R-:W-:Y:S05]  /*a1e0*/  BRA `(.L_x_333) ;  /* 0xffffffec00307947 */ /* 0x000fea000383ffff */
.L_x_313:
[----:B------:R-:W-:Y:S01]  /*a1f0*/  BSSY B0, `(.L_x_334) ;  /* 0x0000006000007945 */ /* 0x000fe20003800000 */
[----:B------:R-:W-:-:S07]  /*a200*/  IMAD.MOV.U32 R15, RZ, RZ, -0x1 ;  /* 0xffffffffff0f7424 */ /* 0x000fce00078e00ff */
[----:B-----5:R-:W-:Y:S05]  /*a210*/  WARPSYNC.COLLECTIVE R15, `(.L_x_335) ;  /* 0x000000000f0c7348 */ /* 0x020fea0003c00000 */
[----:B------:R-:W-:Y:S02]  /*a220*/  ELECT P6, UR62, PT ;  /* 0x00000000003e782f */ /* 0x000fe400038c0000 */
[----:B------:R-:W-:Y:S01]  /*a230*/  MOV R14, UR62 ;  /* 0x0000003e000e7c02 */ /* 0x000fe20008000f00 */
[----:B-----5:R-:W-:Y:S10]  /*a240*/  ENDCOLLECTIVE ;  /* 0x000000000000791b */ /* 0x020ff40003800000 */
.L_x_335:
[----:B------:R-:W-:Y:S05]  /*a250*/  BSYNC B0 ;  /* 0x0000000000007941 */ /* 0x000fea0003800000 */
.L_x_334:
[----:B------:R-:W-:Y:S05]  /*a260*/  BRA `(.L_x_336) ;  /* 0xfffffff400a87947 */ /* 0x000fea000383ffff */
.L_x_317:
[----:B0-----:R0:W1:Y:S02]  /*a270*/  SYNCS.PHASECHK.TRANS64.TRYWAIT P0, [R7+URZ], R2 ;  /* 0x00000002070075a7 */ /* 0x001064000800017f */
[----:B-1----:R-:W-:Y:S05]  /*a280*/  @!P0 NANOSLEEP.SYNCS 0x989680 ;  /* 0x009896800000895d */ /* 0x002fea0003900000 */
[----:B------:R-:W1:Y:S02]  /*a290*/  @!P0 SYNCS.PHASECHK.TRANS64 P0, [R7+URZ], R2 ;  /* 0x00000002070085a7 */ /* 0x000e64000800007f */
[----:B-1----:R-:W-:Y:S05]  /*a2a0*/  @!P0 BRA `(.L_x_317) ;  /* 0xfffffffc00f08947 */ /* 0x002fea000383ffff */
[----:B------:R-:W-:Y:S05]  /*a2b0*/  BRA `(.L_x_337) ;  /* 0xfffffff400e87947 */ /* 0x000fea000383ffff */
.L_x_318:
[----:B0-----:R0:W1:Y:S02]  /*a2c0*/  SYNCS.PHASECHK.TRANS64.TRYWAIT P0, [R9+URZ], R4 ;  /* 0x00000004090075a7 */ /* 0x001064000800017f */
[----:B-1----:R-:W-:Y:S05]  /*a2d0*/  @!P0 NANOSLEEP.SYNCS 0x989680 ;  /* 0x009896800000895d */ /* 0x002fea0003900000 */
[----:B------:R-:W1:Y:S02]  /*a2e0*/  @!P0 SYNCS.PHASECHK.TRANS64 P0, [R9+URZ], R4 ;  /* 0x00000004090085a7 */ /* 0x000e64000800007f */
[----:B-1----:R-:W-:Y:S05]  /*a2f0*/  @!P0 BRA `(.L_x_318) ;  /* 0xfffffffc00f08947 */ /* 0x002fea000383ffff */
[----:B------:R-:W-:Y:S05]  /*a300*/  BRA `(.L_x_338) ;  /* 0xfffffff400f87947 */ /* 0x000fea000383ffff */
.L_x_319:
[----:B0-----:R0:W1:Y:S02]  /*a310*/  SYNCS.PHASECHK.TRANS64.TRYWAIT P0, [R6+URZ], R5 ;  /* 0x00000005060075a7 */ /* 0x001064000800017f */
[----:B-1----:R-:W-:Y:S05]  /*a320*/  @!P0 NANOSLEEP.SYNCS 0x989680 ;  /* 0x009896800000895d */ /* 0x002fea0003900000 */
[----:B------:R-:W1:Y:S02]  /*a330*/  @!P0 SYNCS.PHASECHK.TRANS64 P0, [R6+URZ], R5 ;  /* 0x00000005060085a7 */ /* 0x000e64000800007f */
[----:B-1----:R-:W-:Y:S05]  /*a340*/  @!P0 BRA `(.L_x_319) ;  /* 0xfffffffc00f08947 */ /* 0x002fea000383ffff */
[----:B------:R-:W-:Y:S05]  /*a350*/  BRA `(.L_x_339) ;  /* 0xfffffff800087947 */ /* 0x000fea000383ffff */
.L_x_320:
[----:B0-----:R0:W1:Y:S02]  /*a360*/  SYNCS.PHASECHK.TRANS64.TRYWAIT P0, [R9+URZ], R4 ;  /* 0x00000004090075a7 */ /* 0x001064000800017f */
[----:B-1----:R-:W-:Y:S05]  /*a370*/  @!P0 NANOSLEEP.SYNCS 0x989680 ;  /* 0x009896800000895d */ /* 0x002fea0003900000 */
[----:B------:R-:W1:Y:S02]  /*a380*/  @!P0 SYNCS.PHASECHK.TRANS64 P0, [R9+URZ], R4 ;  /* 0x00000004090085a7 */ /* 0x000e64000800007f */
[----:B-1----:R-:W-:Y:S05]  /*a390*/  @!P0 BRA `(.L_x_320) ;  /* 0xfffffffc00f08947 */ /* 0x002fea000383ffff */
[----:B------:R-:W-:Y:S05]  /*a3a0*/  BRA `(.L_x_340) ;  /* 0xfffffff800187947 */ /* 0x000fea000383ffff */
.L_x_321:
[----:B0-----:R0:W1:Y:S02]  /*a3b0*/  SYNCS.PHASECHK.TRANS64.TRYWAIT P0, [R6+URZ], R5 ;  /* 0x00000005060075a7 */ /* 0x001064000800017f */
[----:B-1----:R-:W-:Y:S05]  /*a3c0*/  @!P0 NANOSLEEP.SYNCS 0x989680 ;  /* 0x009896800000895d */ /* 0x002fea0003900000 */
[----:B------:R-:W1:Y:S02]  /*a3d0*/  @!P0 SYNCS.PHASECHK.TRANS64 P0, [R6+URZ], R5 ;  /* 0x00000005060085a7 */ /* 0x000e64000800007f */
[----:B-1----:R-:W-:Y:S05]  /*a3e0*/  @!P0 BRA `(.L_x_321) ;  /* 0xfffffffc00f08947 */ /* 0x002fea000383ffff */
[----:B------:R-:W-:Y:S05]  /*a3f0*/  BRA `(.L_x_341) ;  /* 0xfffffff800287947 */ /* 0x000fea000383ffff */
.L_x_322:
[----:B0-----:R0:W1:Y:S02]  /*a400*/  SYNCS.PHASECHK.TRANS64.TRYWAIT P0, [R9+URZ], R4 ;  /* 0x00000004090075a7 */ /* 0x001064000800017f */
[----:B-1----:R-:W-:Y:S05]  /*a410*/  @!P0 NANOSLEEP.SYNCS 0x989680 ;  /* 0x009896800000895d */ /* 0x002fea0003900000 */
[----:B------:R-:W1:Y:S02]  /*a420*/  @!P0 SYNCS.PHASECHK.TRANS64 P0, [R9+URZ], R4 ;  /* 0x00000004090085a7 */ /* 0x000e64000800007f */
[----:B-1----:R-:W-:Y:S05]  /*a430*/  @!P0 BRA `(.L_x_322) ;  /* 0xfffffffc00f08947 */ /* 0x002fea000383ffff */
[----:B------:R-:W-:Y:S05]  /*a440*/  BRA `(.L_x_342) ;  /* 0xfffffff800387947 */ /* 0x000fea000383ffff */
.L_x_323:
[----:B0-----:R0:W1:Y:S02]  /*a450*/  SYNCS.PHASECHK.TRANS64.TRYWAIT P0, [R6+URZ], R5 ;  /* 0x00000005060075a7 */ /* 0x001064000800017f */
[----:B-1----:R-:W-:Y:S05]  /*a460*/  @!P0 NANOSLEEP.SYNCS 0x989680 ;  /* 0x009896800000895d */ /* 0x002fea0003900000 */
[----:B------:R-:W1:Y:S02]  /*a470*/  @!P0 SYNCS.PHASECHK.TRANS64 P0, [R6+URZ], R5 ;  /* 0x00000005060085a7 */ /* 0x000e64000800007f */
[----:B-1----:R-:W-:Y:S05]  /*a480*/  @!P0 BRA `(.L_x_323) ;  /* 0xfffffffc00f08947 */ /* 0x002fea000383ffff */
[----:B------:R-:W-:Y:S05]  /*a490*/  BRA `(.L_x_343) ;  /* 0xfffffff800487947 */ /* 0x000fea000383ffff */
.L_x_324:
[----:B0-----:R0:W1:Y:S02]  /*a4a0*/  SYNCS.PHASECHK.TRANS64.TRYWAIT P0, [R9+URZ], R4 ;  /* 0x00000004090075a7 */ /* 0x001064000800017f */
[----:B-1----:R-:W-:Y:S05]  /*a4b0*/  @!P0 NANOSLEEP.SYNCS 0x989680 ;  /* 0x009896800000895d */ /* 0x002fea0003900000 */
[----:B------:R-:W1:Y:S02]  /*a4c0*/  @!P0 SYNCS.PHASECHK.TRANS64 P0, [R9+URZ], R4 ;  /* 0x00000004090085a7 */ /* 0x000e64000800007f */
[----:B-1----:R-:W-:Y:S05]  /*a4d0*/  @!P0 BRA `(.L_x_324) ;  /* 0xfffffffc00f08947 */ /* 0x002fea000383ffff */
[----:B------:R-:W-:Y:S05]  /*a4e0*/  BRA `(.L_x_344) ;  /* 0xfffffff800587947 */ /* 0x000fea000383ffff */
.L_x_325:
[----:B0-----:R0:W1:Y:S02]  /*a4f0*/  SYNCS.PHASECHK.TRANS64.TRYWAIT P0, [R6+URZ], R5 ;  /* 0x00000005060075a7 */ /* 0x001064000800017f */
[----:B-1----:R-:W-:Y:S05]  /*a500*/  @!P0 NANOSLEEP.SYNCS 0x989680 ;  /* 0x009896800000895d */ /* 0x002fea0003900000 */
[----:B------:R-:W1:Y:S02]  /*a510*/  @!P0 SYNCS.PHASECHK.TRANS64 P0, [R6+URZ], R5 ;  /* 0x00000005060085a7 */ /* 0x000e64000800007f */
[----:B-1----:R-:W-:Y:S05]  /*a520*/  @!P0 BRA `(.L_x_325) ;  /* 0xfffffffc00f08947 */ /* 0x002fea000383ffff */
[----:B------:R-:W-:Y:S05]  /*a530*/  BRA `(.L_x_345) ;  /* 0xfffffff800687947 */ /* 0x000fea000383ffff */
.L_x_326:
[----:B-1----:R1:W2:Y:S02]  /*a540*/  SYNCS.PHASECHK.TRANS64.TRYWAIT P0, [R9+URZ], R4 ;  /* 0x00000004090075a7 */ /* 0x0022a4000800017f */
[----:B--2---:R-:W-:Y:S05]  /*a550*/  @!P0 NANOSLEEP.SYNCS 0x989680 ;  /* 0x009896800000895d */ /* 0x004fea0003900000 */
[----:B------:R-:W2:Y:S02]  /*a560*/  @!P0 SYNCS.PHASECHK.TRANS64 P0, [R9+URZ], R4 ;  /* 0x00000004090085a7 */ /* 0x000ea4000800007f */
[----:B--2---:R-:W-:Y:S05]  /*a570*/  @!P0 BRA `(.L_x_326) ;  /* 0xfffffffc00f08947 */ /* 0x004fea000383ffff */
[----:B------:R-:W-:Y:S05]  /*a580*/  BRA `(.L_x_346) ;  /* 0xfffffff800707947 */ /* 0x000fea000383ffff */
.L_x_347:
[----:B------:R-:W-:-:S00]  /*a590*/  BRA `(.L_x_347) ;  /* 0xfffffffc00fc7947 */ /* 0x000fc0000383ffff */
[----:B------:R-:W-:-:S00]  /*a5a0*/  NOP ;  /* 0x0000000000007918 */ /* 0x000fc00000000000 */
        /* <DEDUP_REMOVED lines=13> */
.L_x_348:


//--------------------- .nv.global.init           --------------------------
	.section	.nv.global.init,"aw",@progbits
.nv.global.init:
	.type		$str$22,@object
	.size		$str$22,($str$23 - $str$22)
$str$22:
        /*0000*/ 	.byte	0x6b, 0x5f, 0x74, 0x69, 0x6c, 0x65, 0x5f, 0x63, 0x6f, 0x75, 0x6e, 0x74, 0x20, 0x3e, 0x3d, 0x20
        /*0010*/ 	.byte	0x31, 0x00
	.type		$str$23,@object
	.size		$str$23,(__unnamed_1 - $str$23)
$str$23:
        /*0012*/ 	.byte	0x2f, 0x74, 0x6d, 0x70, 0x2f, 0x63, 0x75, 0x74, 0x6c, 0x61, 0x73, 0x73, 0x5f, 0x73, 0x77, 0x65
        /*0022*/ 	.byte	0x65, 0x70, 0x5f, 0x73, 0x72, 0x63, 0x2f, 0x69, 0x6e, 0x63, 0x6c, 0x75, 0x64, 0x65, 0x2f, 0x63
        /*0032*/ 	.byte	0x75, 0x74, 0x6c, 0x61, 0x73, 0x73, 0x2f, 0x67, 0x65, 0x6d, 0x6d, 0x2f, 0x63, 0x6f, 0x6c, 0x6c
        /*0042*/ 	.byte	0x65, 0x63, 0x74, 0x69, 0x76, 0x65, 0x2f, 0x73, 0x6d, 0x39, 0x30, 0x5f, 0x6d, 0x6d, 0x61, 0x5f
        /*0052*/ 	.byte	0x74, 0x6d, 0x61, 0x5f, 0x67, 0x6d, 0x6d, 0x61, 0x5f, 0x73, 0x73, 0x5f, 0x77, 0x61, 0x72, 0x70
        /*0062*/ 	.byte	0x73, 0x70, 0x65, 0x63, 0x69, 0x61, 0x6c, 0x69, 0x7a, 0x65, 0x64, 0x2e, 0x68, 0x70, 0x70, 0x00
	.type		__unnamed_1,@object
	.size		__unnamed_1,(.L_0 - __unnamed_1)
__unnamed_1:
        /*0072*/ 	.byte	0x76, 0x6f, 0x69, 0x64, 0x20, 0x63, 0x75, 0x74, 0x6c, 0x61, 0x73, 0x73, 0x3a, 0x3a, 0x67, 0x65
        /* <DEDUP_REMOVED lines=172> */
        /*0b42*/ 	.byte	0x6e, 0x74, 0x69, 0x74, 0x79, 0x5d, 0x00
.L_0:


//--------------------- .nv.shared._ZN7cutlass13device_kernelINS_4gemm6kernel13GemmUniversalIN4cute5tupleIJiiiiEEENS1_10collective13CollectiveMmaINS1_34MainloopSm90TmaGmmaWarpSpecializedILi11ENS5_IJNS4_1CILi2EEENSA_ILi1EEESC_EEENS1_32KernelTmaWarpSpecializedPingpongEEENS5_IJNSA_ILi64EEENSA_ILi256EEESG_EEEaNS5_IJlSC_lEEEaSJ_NS4_8TiledMMAINS4_8MMA_AtomIJNS4_4SM904GMMA27MMA_64x256x32_S32S8S8_SS_TNEEEENS4_6LayoutINS5_IJSC_SC_SC_EEENS5_IJNSA_ILi0EEESS_SS_EEEEENS5_IJNS4_10UnderscoreESV_SV_EEEEENS4_13SM90_TMA_LOADENS4_14ComposedLayoutINS4_7SwizzleILi2ELi4ELi3EEENS4_18smem_ptr_flag_bitsILi8EEENSQ_INS5_IJNSA_ILi8EEESG_EEENS5_IJSG_SC_EEEEEEEvNS4_8identityENS4_23SM90_TMA_LOAD_MULTICASTES18_vS19_EENS_8epilogue10collective6detail29Sm90TmaWarpSpecializedAdapterINS1D_15DefaultEpilogueIaSJ_SJ_NS1C_6thread17LinearCombinationIaLi1EiiLNS1H_9ScaleType4KindE0ELNS_15FloatRoundStyleE2EaEENS1_15EpilogueDefaultEEEEEvvEEEEvNT_6ParamsE --------------------------
	.section	.nv.shared._ZN7cutlass13device_kernelINS_4gemm6kernel13GemmUniversalIN4cute5tupleIJiiiiEEENS1_10collective13CollectiveMmaINS1_34MainloopSm90TmaGmmaWarpSpecializedILi11ENS5_IJNS4_1CILi2EEENSA_ILi1EEESC_EEENS1_32KernelTmaWarpSpecializedPingpongEEENS5_IJNSA_ILi64EEENSA_ILi256EEESG_EEEaNS5_IJlSC_lEEEaSJ_NS4_8TiledMMAINS4_8MMA_AtomIJNS4_4SM904GMMA27MMA_64x256x32_S32S8S8_SS_TNEEEENS4_6LayoutINS5_IJSC_SC_SC_EEENS5_IJNSA_ILi0EEESS_SS_EEEEENS5_IJNS4_10UnderscoreESV_SV_EEEEENS4_13SM90_TMA_LOADENS4_14ComposedLayoutINS4_7SwizzleILi2ELi4ELi3EEENS4_18smem_ptr_flag_bitsILi8EEENSQ_INS5_IJNSA_ILi8EEESG_EEENS5_IJSG_SC_EEEEEEEvNS4_8identityENS4_23SM90_TMA_LOAD_MULTICASTES18_vS19_EENS_8epilogue10collective6detail29Sm90TmaWarpSpecializedAdapterINS1D_15DefaultEpilogueIaSJ_SJ_NS1C_6thread17LinearCombinationIaLi1EiiLNS1H_9ScaleType4KindE0ELNS_15FloatRoundStyleE2EaEENS1_15EpilogueDefaultEEEEEvvEEEEvNT_6ParamsE,"aw",@nobits
	.sectionflags	@""
	.align	16
	.zero		1024


//--------------------- .nv.shared.reserved.0     --------------------------
	.section	.nv.shared.reserved.0,"aw",@nobits
	.weak		__nv_reservedSMEM_offset_0_alias
	.size		__nv_reservedSMEM_offset_0_alias, 0, 0
	.other		__nv_reservedSMEM_offset_0_alias,@"STO_CUDA_RESERVED_SHARED STV_DEFAULT"
__nv_reservedSMEM_offset_0_alias:
	.zero		0


//--------------------- .nv.global                --------------------------
	.section	.nv.global,"aw",@nobits
.nv.global:
	.type		_ZN39_INTERNAL_71ee10f3_4_k_cu_0414aefb_49004cute1_E,@object
	.size		_ZN39_INTERNAL_71ee10f3_4_k_cu_0414aefb_49004cute1_E,(_ZN39_INTERNAL_71ee10f3_4_k_cu_0414aefb_49004cuda3std3__45__cpo6cbeginE - _ZN39_INTERNAL_71ee10f3_4_k_cu_0414aefb_49004cute1_E)
_ZN39_INTERNAL_71ee10f3_4_k_cu_0414aefb_49004cute1_E:
	.zero		1
	.type		_ZN39_INTERNAL_71ee10f3_4_k_cu_0414aefb_49004cuda3std3__45__cpo6cbeginE,@object
	.size		_ZN39_INTERNAL_71ee10f3_4_k_cu_0414aefb_49004cuda3std3__45__cpo6cbeginE,(_ZN39_INTERNAL_71ee10f3_4_k_cu_0414aefb_49004cuda3std3__48in_placeE - _ZN39_INTERNAL_71ee10f3_4_k_cu_0414aefb_49004cuda3std3__45__cpo6cbeginE)
_ZN39_INTERNAL_71ee10f3_4_k_cu_0414aefb_49004cuda3std3__45__cpo6cbeginE:
	.zero		1
	.type		_ZN39_INTERNAL_71ee10f3_4_k_cu_0414aefb_49004cuda3std3__48in_placeE,@object
	.size		_ZN39_INTERNAL_71ee10f3_4_k_cu_0414aefb_49004cuda3std3__48in_placeE,(_ZN39_INTERNAL_71ee10f3_4_k_cu_0414aefb_49004cuda3std6ranges3__45__cpo9iter_moveE - _ZN39_INTERNAL_71ee10f3_4_k_cu_0414aefb_49004cuda3std3__48in_placeE)
_ZN39_INTERNAL_71ee10f3_4_k_cu_0414aefb_49004cuda3std3__48in_placeE:
	.zero		1
	.type		_ZN39_INTERNAL_71ee10f3_4_k_cu_0414aefb_49004cuda3std6ranges3__45__cpo9iter_moveE,@object
	.size		_ZN39_INTERNAL_71ee10f3_4_k_cu_0414aefb_49004cuda3std6ranges3__45__cpo9iter_moveE,(_ZN39_INTERNAL_71ee10f3_4_k_cu_0414aefb_49004cuda3std3__45__cpo5beginE - _ZN39_INTERNAL_71ee10f3_4_k_cu_0414aefb_49004cuda3std6ranges3__45__cpo9iter_moveE)
_ZN39_INTERNAL_71ee10f3_4_k_cu_0414aefb_49004cuda3std6ranges3__45__cpo9iter_moveE:
	.zero		1
	.type		_ZN39_INTERNAL_71ee10f3_4_k_cu_0414aefb_49004cuda3std3__45__cpo5beginE,@object
	.size		_ZN39_INTERNAL_71ee10f3_4_k_cu_0414aefb_49004cuda3std3__45__cpo5beginE,(_ZN39_INTERNAL_71ee10f3_4_k_cu_0414aefb_49004cuda3std3__441_GLOBAL__N__71ee10f3_4_k_cu_0414aefb_49006ignoreE - _ZN39_INTERNAL_71ee10f3_4_k_cu_0414aefb_49004cuda3std3__45__cpo5beginE)
_ZN39_INTERNAL_71ee10f3_4_k_cu_0414aefb_49004cuda3std3__45__cpo5beginE:
	.zero		1
	.type		_ZN39_INTERNAL_71ee10f3_4_k_cu_0414aefb_49004cuda3std3__441_GLOBAL__N__71ee10f3_4_k_cu_0414aefb_49006ignoreE,@object
	.size		_ZN39_INTERNAL_71ee10f3_4_k_cu_0414aefb_49004cuda3std3__441_GLOBAL__N__71ee10f3_4_k_cu_0414aefb_49006ignoreE,(_ZN39_INTERNAL_71ee10f3_4_k_cu_0414aefb_49004cute7productE - _ZN39_INTERNAL_71ee10f3_4_k_cu_0414aefb_49004cuda3std3__441_GLOBAL__N__71ee10f3_4_k_cu_0414aefb_49006ignoreE)
_ZN39_INTERNAL_71ee10f3_4_k_cu_0414aefb_49004cuda3std3__441_GLOBAL__N__71ee10f3_4_k_cu_0414aefb_49006ignoreE:
	.zero		1
	.type		_ZN39_INTERNAL_71ee10f3_4_k_cu_0414aefb_49004cute7productE,@object
	.size		_ZN39_INTERNAL_71ee10f3_4_k_cu_0414aefb_49004cute7productE,(_ZN39_INTERNAL_71ee10f3_4_k_cu_0414aefb_49004cuda3std3__45__cpo3endE - _ZN39_INTERNAL_71ee10f3_4_k_cu_0414aefb_49004cute7productE)
_ZN39_INTERNAL_71ee10f3_4_k_cu_0414aefb_49004cute7productE:
	.zero		1
	.type		_ZN39_INTERNAL_71ee10f3_4_k_cu_0414aefb_49004cuda3std3__45__cpo3endE,@object
	.size		_ZN39_INTERNAL_71ee10f3_4_k_cu_0414aefb_49004cuda3std3__45__cpo3endE,(_ZN39_INTERNAL_71ee10f3_4_k_cu_0414aefb_49004cuda3std3__419piecewise_constructE - _ZN39_INTERNAL_71ee10f3_4_k_cu_0414aefb_49004cuda3std3__45__cpo3endE)
_ZN39_INTERNAL_71ee10f3_4_k_cu_0414aefb_49004cuda3std3__45__cpo3endE:
	.zero		1
	.type		_ZN39_INTERNAL_71ee10f3_4_k_cu_0414aefb_49004cuda3std3__419piecewise_constructE,@object
	.size		_ZN39_INTERNAL_71ee10f3_4_k_cu_0414aefb_49004cuda3std3__419piecewise_constructE,(_ZN39_INTERNAL_71ee10f3_4_k_cu_0414aefb_49004cuda3std3__45__cpo4cendE - _ZN39_INTERNAL_71ee10f3_4_k_cu_0414aefb_49004cuda3std3__419piecewise_constructE)
_ZN39_INTERNAL_71ee10f3_4_k_cu_0414aefb_49004cuda3std3__419piecewise_constructE:
	.zero		1
	.type		_ZN39_INTERNAL_71ee10f3_4_k_cu_0414aefb_49004cuda3std3__45__cpo4cendE,@object
	.size		_ZN39_INTERNAL_71ee10f3_4_k_cu_0414aefb_49004cuda3std3__45__cpo4cendE,(_ZN39_INTERNAL_71ee10f3_4_k_cu_0414aefb_49004cuda3std6ranges3__45__cpo4swapE - _ZN39_INTERNAL_71ee10f3_4_k_cu_0414aefb_49004cuda3std3__45__cpo4cendE)
_ZN39_INTERNAL_71ee10f3_4_k_cu_0414aefb_49004cuda3std3__45__cpo4cendE:
	.zero		1
	.type		_ZN39_INTERNAL_71ee10f3_4_k_cu_0414aefb_49004cuda3std6ranges3__45__cpo4swapE,@object
	.size		_ZN39_INTERNAL_71ee10f3_4_k_cu_0414aefb_49004cuda3std6ranges3__45__cpo4swapE,(.L_8 - _ZN39_INTERNAL_71ee10f3_4_k_cu_0414aefb_49004cuda3std6ranges3__45__cpo4swapE)
_ZN39_INTERNAL_71ee10f3_4_k_cu_0414aefb_49004cuda3std6ranges3__45__cpo4swapE:
	.zero		1
.L_8:


//--------------------- .nv.constant0._ZN7cutlass13device_kernelINS_4gemm6kernel13GemmUniversalIN4cute5tupleIJiiiiEEENS1_10collective13CollectiveMmaINS1_34MainloopSm90TmaGmmaWarpSpecializedILi11ENS5_IJNS4_1CILi2EEENSA_ILi1EEESC_EEENS1_32KernelTmaWarpSpecializedPingpongEEENS5_IJNSA_ILi64EEENSA_ILi256EEESG_EEEaNS5_IJlSC_lEEEaSJ_NS4_8TiledMMAINS4_8MMA_AtomIJNS4_4SM904GMMA27MMA_64x256x32_S32S8S8_SS_TNEEEENS4_6LayoutINS5_IJSC_SC_SC_EEENS5_IJNSA_ILi0EEESS_SS_EEEEENS5_IJNS4_10UnderscoreESV_SV_EEEEENS4_13SM90_TMA_LOADENS4_14ComposedLayoutINS4_7SwizzleILi2ELi4ELi3EEENS4_18smem_ptr_flag_bitsILi8EEENSQ_INS5_IJNSA_ILi8EEESG_EEENS5_IJSG_SC_EEEEEEEvNS4_8identityENS4_23SM90_TMA_LOAD_MULTICASTES18_vS19_EENS_8epilogue10collective6detail29Sm90TmaWarpSpecializedAdapterINS1D_15DefaultEpilogueIaSJ_SJ_NS1C_6thread17LinearCombinationIaLi1EiiLNS1H_9ScaleType4KindE0ELNS_15FloatRoundStyleE2EaEENS1_15EpilogueDefaultEEEEEvvEEEEvNT_6ParamsE --------------------------
	.section	.nv.constant0._ZN7cutlass13device_kernelINS_4gemm6kernel13GemmUniversalIN4cute5tupleIJiiiiEEENS1_10collective13CollectiveMmaINS1_34MainloopSm90TmaGmmaWarpSpecializedILi11ENS5_IJNS4_1CILi2EEENSA_ILi1EEESC_EEENS1_32KernelTmaWarpSpecializedPingpongEEENS5_IJNSA_ILi64EEENSA_ILi256EEESG_EEEaNS5_IJlSC_lEEEaSJ_NS4_8TiledMMAINS4_8MMA_AtomIJNS4_4SM904GMMA27MMA_64x256x32_S32S8S8_SS_TNEEEENS4_6LayoutINS5_IJSC_SC_SC_EEENS5_IJNSA_ILi0EEESS_SS_EEEEENS5_IJNS4_10UnderscoreESV_SV_EEEEENS4_13SM90_TMA_LOADENS4_14ComposedLayoutINS4_7SwizzleILi2ELi4ELi3EEENS4_18smem_ptr_flag_bitsILi8EEENSQ_INS5_IJNSA_ILi8EEESG_EEENS5_IJSG_SC_EEEEEEEvNS4_8identityENS4_23SM90_TMA_LOAD_MULTICASTES18_vS19_EENS_8epilogue10collective6detail29Sm90TmaWarpSpecializedAdapterINS1D_15DefaultEpilogueIaSJ_SJ_NS1C_6thread17LinearCombinationIaLi1EiiLNS1H_9ScaleType4KindE0ELNS_15FloatRoundStyleE2EaEENS1_15EpilogueDefaultEEEEEvvEEEEvNT_6ParamsE,"a",@progbits
	.sectionflags	@""
	.align	4
.nv.constant0._ZN7cutlass13device_kernelINS_4gemm6kernel13GemmUniversalIN4cute5tupleIJiiiiEEENS1_10collective13CollectiveMmaINS1_34MainloopSm90TmaGmmaWarpSpecializedILi11ENS5_IJNS4_1CILi2EEENSA_ILi1EEESC_EEENS1_32KernelTmaWarpSpecializedPingpongEEENS5_IJNSA_ILi64EEENSA_ILi256EEESG_EEEaNS5_IJlSC_lEEEaSJ_NS4_8TiledMMAINS4_8MMA_AtomIJNS4_4SM904GMMA27MMA_64x256x32_S32S8S8_SS_TNEEEENS4_6LayoutINS5_IJSC_SC_SC_EEENS5_IJNSA_ILi0EEESS_SS_EEEEENS5_IJNS4_10UnderscoreESV_SV_EEEEENS4_13SM90_TMA_LOADENS4_14ComposedLayoutINS4_7SwizzleILi2ELi4ELi3EEENS4_18smem_ptr_flag_bitsILi8EEENSQ_INS5_IJNSA_ILi8EEESG_EEENS5_IJSG_SC_EEEEEEEvNS4_8identityENS4_23SM90_TMA_LOAD_MULTICASTES18_vS19_EENS_8epilogue10collective6detail29Sm90TmaWarpSpecializedAdapterINS1D_15DefaultEpilogueIaSJ_SJ_NS1C_6thread17LinearCombinationIaLi1EiiLNS1H_9ScaleType4KindE0ELNS_15FloatRoundStyleE2EaEENS1_15EpilogueDefaultEEEEEvvEEEEvNT_6ParamsE:
	.zero		1664


//--------------------- SYMBOLS --------------------------

	.type		.nv.reservedSmem.offset0,@object
	.size		.nv.reservedSmem.offset0,0x4
	.type		__assertfail,@function
